







.version 7.7
.target sm_80
.address_size 64







.visible .entry _Z20needle_cuda_shared_1PiS_iiii(
.param .u64 _Z20needle_cuda_shared_1PiS_iiii_param_0,
.param .u64 _Z20needle_cuda_shared_1PiS_iiii_param_1,
.param .u32 _Z20needle_cuda_shared_1PiS_iiii_param_2,
.param .u32 _Z20needle_cuda_shared_1PiS_iiii_param_3,
.param .u32 _Z20needle_cuda_shared_1PiS_iiii_param_4,
.param .u32 _Z20needle_cuda_shared_1PiS_iiii_param_5
)
{
.reg .pred %p<34>;
.reg .b32 %r<377>;
.reg .b64 %rd<57>;

	.shared .align 4 .b8 _ZZ20needle_cuda_shared_1PiS_iiiiE4temp[1156];

	.shared .align 4 .b8 _ZZ20needle_cuda_shared_1PiS_iiiiE3ref[1024];

ld.param.u64 %rd5, [_Z20needle_cuda_shared_1PiS_iiii_param_0];
ld.param.u64 %rd6, [_Z20needle_cuda_shared_1PiS_iiii_param_1];
ld.param.u32 %r6, [_Z20needle_cuda_shared_1PiS_iiii_param_2];
ld.param.u32 %r7, [_Z20needle_cuda_shared_1PiS_iiii_param_3];
ld.param.u32 %r8, [_Z20needle_cuda_shared_1PiS_iiii_param_4];
cvta.to.global.u64 %rd1, %rd6;
mov.u32 %r9, %ctaid.x;
not.b32 %r10, %r9;
add.s32 %r11, %r10, %r8;
shl.b32 %r12, %r6, 4;
shl.b32 %r13, %r9, 4;
mad.lo.s32 %r1, %r12, %r11, %r13;
mov.u32 %r2, %tid.x;
setp.ne.s32 %p1, %r2, 0;
@%p1 bra $L__BB0_2;

mul.wide.s32 %rd7, %r1, 4;
add.s64 %rd8, %rd1, %rd7;
ld.global.u32 %r14, [%rd8];
st.shared.u32 [_ZZ20needle_cuda_shared_1PiS_iiiiE4temp], %r14;

$L__BB0_2:
cvta.to.global.u64 %rd9, %rd5;
add.s32 %r15, %r1, %r2;
add.s32 %r16, %r6, %r15;
add.s32 %r17, %r16, 1;
mul.wide.s32 %rd10, %r17, 4;
add.s64 %rd11, %rd9, %rd10;
ld.global.u32 %r18, [%rd11];
shl.b32 %r19, %r2, 2;
mov.u32 %r20, _ZZ20needle_cuda_shared_1PiS_iiiiE3ref;
add.s32 %r21, %r20, %r19;
st.shared.u32 [%r21], %r18;
mul.wide.s32 %rd12, %r6, 4;
add.s64 %rd13, %rd11, %rd12;
ld.global.u32 %r22, [%rd13];
st.shared.u32 [%r21+64], %r22;
add.s32 %r23, %r17, %r6;
add.s32 %r24, %r23, %r6;
mul.wide.s32 %rd14, %r24, 4;
add.s64 %rd15, %rd9, %rd14;
ld.global.u32 %r25, [%rd15];
st.shared.u32 [%r21+128], %r25;
add.s64 %rd16, %rd15, %rd12;
ld.global.u32 %r26, [%rd16];
st.shared.u32 [%r21+192], %r26;
add.s64 %rd17, %rd16, %rd12;
ld.global.u32 %r27, [%rd17];
st.shared.u32 [%r21+256], %r27;
add.s64 %rd18, %rd17, %rd12;
ld.global.u32 %r28, [%rd18];
st.shared.u32 [%r21+320], %r28;
add.s64 %rd19, %rd18, %rd12;
ld.global.u32 %r29, [%rd19];
st.shared.u32 [%r21+384], %r29;
add.s64 %rd20, %rd19, %rd12;
ld.global.u32 %r30, [%rd20];
st.shared.u32 [%r21+448], %r30;
add.s64 %rd21, %rd20, %rd12;
ld.global.u32 %r31, [%rd21];
st.shared.u32 [%r21+512], %r31;
add.s64 %rd22, %rd21, %rd12;
ld.global.u32 %r32, [%rd22];
st.shared.u32 [%r21+576], %r32;
add.s64 %rd23, %rd22, %rd12;
ld.global.u32 %r33, [%rd23];
st.shared.u32 [%r21+640], %r33;
add.s64 %rd24, %rd23, %rd12;
ld.global.u32 %r34, [%rd24];
st.shared.u32 [%r21+704], %r34;
add.s64 %rd25, %rd24, %rd12;
ld.global.u32 %r35, [%rd25];
st.shared.u32 [%r21+768], %r35;
add.s64 %rd26, %rd25, %rd12;
ld.global.u32 %r36, [%rd26];
st.shared.u32 [%r21+832], %r36;
add.s64 %rd27, %rd26, %rd12;
ld.global.u32 %r37, [%rd27];
st.shared.u32 [%r21+896], %r37;
add.s64 %rd28, %rd27, %rd12;
ld.global.u32 %r38, [%rd28];
st.shared.u32 [%r21+960], %r38;
bar.sync 0;
mad.lo.s32 %r39, %r2, %r6, %r6;
add.s32 %r40, %r39, %r1;
mul.wide.s32 %rd29, %r40, 4;
add.s64 %rd30, %rd1, %rd29;
ld.global.u32 %r41, [%rd30];
mov.u32 %r42, _ZZ20needle_cuda_shared_1PiS_iiiiE4temp;
mad.lo.s32 %r43, %r2, 68, %r42;
st.shared.u32 [%r43+68], %r41;
bar.sync 0;
add.s32 %r44, %r15, 1;
mul.wide.s32 %rd31, %r44, 4;
add.s64 %rd32, %rd1, %rd31;
ld.global.u32 %r45, [%rd32];
add.s32 %r46, %r43, 68;
shl.b32 %r47, %r2, 6;
add.s32 %r48, %r47, 64;
sub.s32 %r3, %r46, %r48;
st.shared.u32 [%r3], %r45;
bar.sync 0;
neg.s32 %r49, %r2;
mad.lo.s32 %r50, %r49, 68, %r42;
add.s32 %r4, %r50, %r19;
sub.s32 %r51, %r20, %r47;
add.s32 %r5, %r51, %r19;
setp.gt.s32 %p2, %r2, 0;
@%p2 bra $L__BB0_4;

ld.shared.u32 %r52, [%r4];
ld.shared.u32 %r53, [%r5];
add.s32 %r54, %r53, %r52;
ld.shared.u32 %r55, [%r4+68];
sub.s32 %r56, %r55, %r7;
ld.shared.u32 %r57, [%r4+4];
sub.s32 %r58, %r57, %r7;
max.s32 %r59, %r54, %r56;
max.s32 %r60, %r59, %r58;
st.shared.u32 [%r4+72], %r60;

$L__BB0_4:
bar.sync 0;
setp.gt.s32 %p3, %r2, 1;
@%p3 bra $L__BB0_6;

ld.shared.u32 %r61, [%r5+64];
ld.shared.u32 %r62, [%r4+68];
add.s32 %r63, %r61, %r62;
ld.shared.u32 %r64, [%r4+136];
sub.s32 %r65, %r64, %r7;
ld.shared.u32 %r66, [%r4+72];
sub.s32 %r67, %r66, %r7;
max.s32 %r68, %r63, %r65;
max.s32 %r69, %r68, %r67;
st.shared.u32 [%r4+140], %r69;

$L__BB0_6:
bar.sync 0;
setp.gt.s32 %p4, %r2, 2;
@%p4 bra $L__BB0_8;

ld.shared.u32 %r70, [%r5+128];
ld.shared.u32 %r71, [%r4+136];
add.s32 %r72, %r70, %r71;
ld.shared.u32 %r73, [%r4+204];
sub.s32 %r74, %r73, %r7;
ld.shared.u32 %r75, [%r4+140];
sub.s32 %r76, %r75, %r7;
max.s32 %r77, %r72, %r74;
max.s32 %r78, %r77, %r76;
st.shared.u32 [%r4+208], %r78;

$L__BB0_8:
bar.sync 0;
setp.gt.s32 %p5, %r2, 3;
@%p5 bra $L__BB0_10;

ld.shared.u32 %r79, [%r5+192];
ld.shared.u32 %r80, [%r4+204];
add.s32 %r81, %r79, %r80;
ld.shared.u32 %r82, [%r4+272];
sub.s32 %r83, %r82, %r7;
ld.shared.u32 %r84, [%r4+208];
sub.s32 %r85, %r84, %r7;
max.s32 %r86, %r81, %r83;
max.s32 %r87, %r86, %r85;
st.shared.u32 [%r4+276], %r87;

$L__BB0_10:
bar.sync 0;
setp.gt.s32 %p6, %r2, 4;
@%p6 bra $L__BB0_12;

ld.shared.u32 %r88, [%r5+256];
ld.shared.u32 %r89, [%r4+272];
add.s32 %r90, %r88, %r89;
ld.shared.u32 %r91, [%r4+340];
sub.s32 %r92, %r91, %r7;
ld.shared.u32 %r93, [%r4+276];
sub.s32 %r94, %r93, %r7;
max.s32 %r95, %r90, %r92;
max.s32 %r96, %r95, %r94;
st.shared.u32 [%r4+344], %r96;

$L__BB0_12:
bar.sync 0;
setp.gt.s32 %p7, %r2, 5;
@%p7 bra $L__BB0_14;

ld.shared.u32 %r97, [%r5+320];
ld.shared.u32 %r98, [%r4+340];
add.s32 %r99, %r97, %r98;
ld.shared.u32 %r100, [%r4+408];
sub.s32 %r101, %r100, %r7;
ld.shared.u32 %r102, [%r4+344];
sub.s32 %r103, %r102, %r7;
max.s32 %r104, %r99, %r101;
max.s32 %r105, %r104, %r103;
st.shared.u32 [%r4+412], %r105;

$L__BB0_14:
bar.sync 0;
setp.gt.s32 %p8, %r2, 6;
@%p8 bra $L__BB0_16;

ld.shared.u32 %r106, [%r5+384];
ld.shared.u32 %r107, [%r4+408];
add.s32 %r108, %r106, %r107;
ld.shared.u32 %r109, [%r4+476];
sub.s32 %r110, %r109, %r7;
ld.shared.u32 %r111, [%r4+412];
sub.s32 %r112, %r111, %r7;
max.s32 %r113, %r108, %r110;
max.s32 %r114, %r113, %r112;
st.shared.u32 [%r4+480], %r114;

$L__BB0_16:
bar.sync 0;
setp.gt.s32 %p9, %r2, 7;
@%p9 bra $L__BB0_18;

ld.shared.u32 %r115, [%r5+448];
ld.shared.u32 %r116, [%r4+476];
add.s32 %r117, %r115, %r116;
ld.shared.u32 %r118, [%r4+544];
sub.s32 %r119, %r118, %r7;
ld.shared.u32 %r120, [%r4+480];
sub.s32 %r121, %r120, %r7;
max.s32 %r122, %r117, %r119;
max.s32 %r123, %r122, %r121;
st.shared.u32 [%r4+548], %r123;

$L__BB0_18:
bar.sync 0;
setp.gt.s32 %p10, %r2, 8;
@%p10 bra $L__BB0_20;

ld.shared.u32 %r124, [%r5+512];
ld.shared.u32 %r125, [%r4+544];
add.s32 %r126, %r124, %r125;
ld.shared.u32 %r127, [%r4+612];
sub.s32 %r128, %r127, %r7;
ld.shared.u32 %r129, [%r4+548];
sub.s32 %r130, %r129, %r7;
max.s32 %r131, %r126, %r128;
max.s32 %r132, %r131, %r130;
st.shared.u32 [%r4+616], %r132;

$L__BB0_20:
bar.sync 0;
setp.gt.s32 %p11, %r2, 9;
@%p11 bra $L__BB0_22;

ld.shared.u32 %r133, [%r5+576];
ld.shared.u32 %r134, [%r4+612];
add.s32 %r135, %r133, %r134;
ld.shared.u32 %r136, [%r4+680];
sub.s32 %r137, %r136, %r7;
ld.shared.u32 %r138, [%r4+616];
sub.s32 %r139, %r138, %r7;
max.s32 %r140, %r135, %r137;
max.s32 %r141, %r140, %r139;
st.shared.u32 [%r4+684], %r141;

$L__BB0_22:
bar.sync 0;
setp.gt.s32 %p12, %r2, 10;
@%p12 bra $L__BB0_24;

ld.shared.u32 %r142, [%r5+640];
ld.shared.u32 %r143, [%r4+680];
add.s32 %r144, %r142, %r143;
ld.shared.u32 %r145, [%r4+748];
sub.s32 %r146, %r145, %r7;
ld.shared.u32 %r147, [%r4+684];
sub.s32 %r148, %r147, %r7;
max.s32 %r149, %r144, %r146;
max.s32 %r150, %r149, %r148;
st.shared.u32 [%r4+752], %r150;

$L__BB0_24:
bar.sync 0;
setp.gt.s32 %p13, %r2, 11;
@%p13 bra $L__BB0_26;

ld.shared.u32 %r151, [%r5+704];
ld.shared.u32 %r152, [%r4+748];
add.s32 %r153, %r151, %r152;
ld.shared.u32 %r154, [%r4+816];
sub.s32 %r155, %r154, %r7;
ld.shared.u32 %r156, [%r4+752];
sub.s32 %r157, %r156, %r7;
max.s32 %r158, %r153, %r155;
max.s32 %r159, %r158, %r157;
st.shared.u32 [%r4+820], %r159;

$L__BB0_26:
bar.sync 0;
setp.gt.s32 %p14, %r2, 12;
@%p14 bra $L__BB0_28;

ld.shared.u32 %r160, [%r5+768];
ld.shared.u32 %r161, [%r4+816];
add.s32 %r162, %r160, %r161;
ld.shared.u32 %r163, [%r4+884];
sub.s32 %r164, %r163, %r7;
ld.shared.u32 %r165, [%r4+820];
sub.s32 %r166, %r165, %r7;
max.s32 %r167, %r162, %r164;
max.s32 %r168, %r167, %r166;
st.shared.u32 [%r4+888], %r168;

$L__BB0_28:
bar.sync 0;
setp.gt.s32 %p15, %r2, 13;
@%p15 bra $L__BB0_30;

ld.shared.u32 %r169, [%r5+832];
ld.shared.u32 %r170, [%r4+884];
add.s32 %r171, %r169, %r170;
ld.shared.u32 %r172, [%r4+952];
sub.s32 %r173, %r172, %r7;
ld.shared.u32 %r174, [%r4+888];
sub.s32 %r175, %r174, %r7;
max.s32 %r176, %r171, %r173;
max.s32 %r177, %r176, %r175;
st.shared.u32 [%r4+956], %r177;

$L__BB0_30:
bar.sync 0;
setp.gt.s32 %p16, %r2, 14;
@%p16 bra $L__BB0_32;

ld.shared.u32 %r178, [%r5+896];
ld.shared.u32 %r179, [%r4+952];
add.s32 %r180, %r178, %r179;
ld.shared.u32 %r181, [%r4+1020];
sub.s32 %r182, %r181, %r7;
ld.shared.u32 %r183, [%r4+956];
sub.s32 %r184, %r183, %r7;
max.s32 %r185, %r180, %r182;
max.s32 %r186, %r185, %r184;
st.shared.u32 [%r4+1024], %r186;

$L__BB0_32:
bar.sync 0;
setp.gt.s32 %p17, %r2, 15;
@%p17 bra $L__BB0_34;

ld.shared.u32 %r187, [%r5+960];
ld.shared.u32 %r188, [%r4+1020];
add.s32 %r189, %r187, %r188;
ld.shared.u32 %r190, [%r4+1088];
sub.s32 %r191, %r190, %r7;
ld.shared.u32 %r192, [%r4+1024];
sub.s32 %r193, %r192, %r7;
max.s32 %r194, %r189, %r191;
max.s32 %r195, %r194, %r193;
st.shared.u32 [%r4+1092], %r195;

$L__BB0_34:
bar.sync 0;
@%p16 bra $L__BB0_36;

ld.shared.u32 %r196, [%r5+964];
ld.shared.u32 %r197, [%r4+1024];
add.s32 %r198, %r196, %r197;
ld.shared.u32 %r199, [%r4+1092];
sub.s32 %r200, %r199, %r7;
ld.shared.u32 %r201, [%r4+1028];
sub.s32 %r202, %r201, %r7;
max.s32 %r203, %r198, %r200;
max.s32 %r204, %r203, %r202;
st.shared.u32 [%r4+1096], %r204;

$L__BB0_36:
bar.sync 0;
@%p15 bra $L__BB0_38;

ld.shared.u32 %r205, [%r5+968];
ld.shared.u32 %r206, [%r4+1028];
add.s32 %r207, %r205, %r206;
ld.shared.u32 %r208, [%r4+1096];
sub.s32 %r209, %r208, %r7;
ld.shared.u32 %r210, [%r4+1032];
sub.s32 %r211, %r210, %r7;
max.s32 %r212, %r207, %r209;
max.s32 %r213, %r212, %r211;
st.shared.u32 [%r4+1100], %r213;

$L__BB0_38:
bar.sync 0;
@%p14 bra $L__BB0_40;

ld.shared.u32 %r214, [%r5+972];
ld.shared.u32 %r215, [%r4+1032];
add.s32 %r216, %r214, %r215;
ld.shared.u32 %r217, [%r4+1100];
sub.s32 %r218, %r217, %r7;
ld.shared.u32 %r219, [%r4+1036];
sub.s32 %r220, %r219, %r7;
max.s32 %r221, %r216, %r218;
max.s32 %r222, %r221, %r220;
st.shared.u32 [%r4+1104], %r222;

$L__BB0_40:
bar.sync 0;
@%p13 bra $L__BB0_42;

ld.shared.u32 %r223, [%r5+976];
ld.shared.u32 %r224, [%r4+1036];
add.s32 %r225, %r223, %r224;
ld.shared.u32 %r226, [%r4+1104];
sub.s32 %r227, %r226, %r7;
ld.shared.u32 %r228, [%r4+1040];
sub.s32 %r229, %r228, %r7;
max.s32 %r230, %r225, %r227;
max.s32 %r231, %r230, %r229;
st.shared.u32 [%r4+1108], %r231;

$L__BB0_42:
bar.sync 0;
@%p12 bra $L__BB0_44;

ld.shared.u32 %r232, [%r5+980];
ld.shared.u32 %r233, [%r4+1040];
add.s32 %r234, %r232, %r233;
ld.shared.u32 %r235, [%r4+1108];
sub.s32 %r236, %r235, %r7;
ld.shared.u32 %r237, [%r4+1044];
sub.s32 %r238, %r237, %r7;
max.s32 %r239, %r234, %r236;
max.s32 %r240, %r239, %r238;
st.shared.u32 [%r4+1112], %r240;

$L__BB0_44:
bar.sync 0;
@%p11 bra $L__BB0_46;

ld.shared.u32 %r241, [%r5+984];
ld.shared.u32 %r242, [%r4+1044];
add.s32 %r243, %r241, %r242;
ld.shared.u32 %r244, [%r4+1112];
sub.s32 %r245, %r244, %r7;
ld.shared.u32 %r246, [%r4+1048];
sub.s32 %r247, %r246, %r7;
max.s32 %r248, %r243, %r245;
max.s32 %r249, %r248, %r247;
st.shared.u32 [%r4+1116], %r249;

$L__BB0_46:
bar.sync 0;
@%p10 bra $L__BB0_48;

ld.shared.u32 %r250, [%r5+988];
ld.shared.u32 %r251, [%r4+1048];
add.s32 %r252, %r250, %r251;
ld.shared.u32 %r253, [%r4+1116];
sub.s32 %r254, %r253, %r7;
ld.shared.u32 %r255, [%r4+1052];
sub.s32 %r256, %r255, %r7;
max.s32 %r257, %r252, %r254;
max.s32 %r258, %r257, %r256;
st.shared.u32 [%r4+1120], %r258;

$L__BB0_48:
bar.sync 0;
@%p9 bra $L__BB0_50;

ld.shared.u32 %r259, [%r5+992];
ld.shared.u32 %r260, [%r4+1052];
add.s32 %r261, %r259, %r260;
ld.shared.u32 %r262, [%r4+1120];
sub.s32 %r263, %r262, %r7;
ld.shared.u32 %r264, [%r4+1056];
sub.s32 %r265, %r264, %r7;
max.s32 %r266, %r261, %r263;
max.s32 %r267, %r266, %r265;
st.shared.u32 [%r4+1124], %r267;

$L__BB0_50:
bar.sync 0;
@%p8 bra $L__BB0_52;

ld.shared.u32 %r268, [%r5+996];
ld.shared.u32 %r269, [%r4+1056];
add.s32 %r270, %r268, %r269;
ld.shared.u32 %r271, [%r4+1124];
sub.s32 %r272, %r271, %r7;
ld.shared.u32 %r273, [%r4+1060];
sub.s32 %r274, %r273, %r7;
max.s32 %r275, %r270, %r272;
max.s32 %r276, %r275, %r274;
st.shared.u32 [%r4+1128], %r276;

$L__BB0_52:
bar.sync 0;
@%p7 bra $L__BB0_54;

ld.shared.u32 %r277, [%r5+1000];
ld.shared.u32 %r278, [%r4+1060];
add.s32 %r279, %r277, %r278;
ld.shared.u32 %r280, [%r4+1128];
sub.s32 %r281, %r280, %r7;
ld.shared.u32 %r282, [%r4+1064];
sub.s32 %r283, %r282, %r7;
max.s32 %r284, %r279, %r281;
max.s32 %r285, %r284, %r283;
st.shared.u32 [%r4+1132], %r285;

$L__BB0_54:
bar.sync 0;
@%p6 bra $L__BB0_56;

ld.shared.u32 %r286, [%r5+1004];
ld.shared.u32 %r287, [%r4+1064];
add.s32 %r288, %r286, %r287;
ld.shared.u32 %r289, [%r4+1132];
sub.s32 %r290, %r289, %r7;
ld.shared.u32 %r291, [%r4+1068];
sub.s32 %r292, %r291, %r7;
max.s32 %r293, %r288, %r290;
max.s32 %r294, %r293, %r292;
st.shared.u32 [%r4+1136], %r294;

$L__BB0_56:
bar.sync 0;
@%p5 bra $L__BB0_58;

ld.shared.u32 %r295, [%r5+1008];
ld.shared.u32 %r296, [%r4+1068];
add.s32 %r297, %r295, %r296;
ld.shared.u32 %r298, [%r4+1136];
sub.s32 %r299, %r298, %r7;
ld.shared.u32 %r300, [%r4+1072];
sub.s32 %r301, %r300, %r7;
max.s32 %r302, %r297, %r299;
max.s32 %r303, %r302, %r301;
st.shared.u32 [%r4+1140], %r303;

$L__BB0_58:
bar.sync 0;
@%p4 bra $L__BB0_60;

ld.shared.u32 %r304, [%r5+1012];
ld.shared.u32 %r305, [%r4+1072];
add.s32 %r306, %r304, %r305;
ld.shared.u32 %r307, [%r4+1140];
sub.s32 %r308, %r307, %r7;
ld.shared.u32 %r309, [%r4+1076];
sub.s32 %r310, %r309, %r7;
max.s32 %r311, %r306, %r308;
max.s32 %r312, %r311, %r310;
st.shared.u32 [%r4+1144], %r312;

$L__BB0_60:
bar.sync 0;
@%p3 bra $L__BB0_62;

ld.shared.u32 %r313, [%r5+1016];
ld.shared.u32 %r314, [%r4+1076];
add.s32 %r315, %r313, %r314;
ld.shared.u32 %r316, [%r4+1144];
sub.s32 %r317, %r316, %r7;
ld.shared.u32 %r318, [%r4+1080];
sub.s32 %r319, %r318, %r7;
max.s32 %r320, %r315, %r317;
max.s32 %r321, %r320, %r319;
st.shared.u32 [%r4+1148], %r321;

$L__BB0_62:
setp.gt.s32 %p33, %r2, 0;
bar.sync 0;
@%p33 bra $L__BB0_64;

ld.shared.u32 %r322, [%r5+1020];
ld.shared.u32 %r323, [%r4+1080];
add.s32 %r324, %r322, %r323;
ld.shared.u32 %r325, [%r4+1148];
sub.s32 %r326, %r325, %r7;
ld.shared.u32 %r327, [%r4+1084];
sub.s32 %r328, %r327, %r7;
max.s32 %r329, %r324, %r326;
max.s32 %r330, %r329, %r328;
st.shared.u32 [%r4+1152], %r330;

$L__BB0_64:
ld.param.u64 %rd56, [_Z20needle_cuda_shared_1PiS_iiii_param_1];
cvta.to.global.u64 %rd55, %rd56;
mov.u32 %r376, %ctaid.x;
ld.param.u32 %r375, [_Z20needle_cuda_shared_1PiS_iiii_param_2];
ld.param.u32 %r374, [_Z20needle_cuda_shared_1PiS_iiii_param_4];
not.b32 %r373, %r376;
shl.b32 %r372, %r376, 4;
add.s32 %r371, %r373, %r374;
shl.b32 %r370, %r375, 4;
mad.lo.s32 %r369, %r370, %r371, %r372;
add.s32 %r368, %r369, %r2;
add.s32 %r367, %r375, %r368;
add.s32 %r366, %r367, 1;
add.s32 %r365, %r366, %r375;
add.s32 %r364, %r365, %r375;
cvt.s64.s32 %rd54, %r364;
ld.param.u32 %r363, [_Z20needle_cuda_shared_1PiS_iiii_param_2];
mov.u32 %r362, %ctaid.x;
cvt.s64.s32 %rd53, %r363;
ld.param.u32 %r361, [_Z20needle_cuda_shared_1PiS_iiii_param_4];
not.b32 %r360, %r362;
shl.b32 %r359, %r362, 4;
add.s32 %r358, %r360, %r361;
shl.b32 %r357, %r363, 4;
mad.lo.s32 %r356, %r357, %r358, %r359;
add.s32 %r355, %r356, %r2;
add.s32 %r354, %r363, %r355;
add.s32 %r353, %r354, 1;
cvt.s64.s32 %rd52, %r353;
mov.u32 %r352, _ZZ20needle_cuda_shared_1PiS_iiiiE4temp;
mad.lo.s32 %r351, %r2, 68, %r352;
shl.b32 %r350, %r2, 6;
add.s32 %r349, %r350, 64;
add.s32 %r348, %r351, 68;
sub.s32 %r347, %r348, %r349;
bar.sync 0;
ld.shared.u32 %r331, [%r347+68];
shl.b64 %rd33, %rd52, 2;
add.s64 %rd34, %rd55, %rd33;
st.global.u32 [%rd34], %r331;
ld.shared.u32 %r332, [%r347+136];
shl.b64 %rd35, %rd53, 2;
add.s64 %rd36, %rd34, %rd35;
st.global.u32 [%rd36], %r332;
ld.shared.u32 %r333, [%r347+204];
shl.b64 %rd37, %rd54, 2;
add.s64 %rd38, %rd55, %rd37;
st.global.u32 [%rd38], %r333;
ld.shared.u32 %r334, [%r347+272];
add.s64 %rd39, %rd38, %rd35;
st.global.u32 [%rd39], %r334;
ld.shared.u32 %r335, [%r347+340];
add.s64 %rd40, %rd39, %rd35;
st.global.u32 [%rd40], %r335;
ld.shared.u32 %r336, [%r347+408];
add.s64 %rd41, %rd40, %rd35;
st.global.u32 [%rd41], %r336;
ld.shared.u32 %r337, [%r347+476];
add.s64 %rd42, %rd41, %rd35;
st.global.u32 [%rd42], %r337;
ld.shared.u32 %r338, [%r347+544];
add.s64 %rd43, %rd42, %rd35;
st.global.u32 [%rd43], %r338;
ld.shared.u32 %r339, [%r347+612];
add.s64 %rd44, %rd43, %rd35;
st.global.u32 [%rd44], %r339;
ld.shared.u32 %r340, [%r347+680];
add.s64 %rd45, %rd44, %rd35;
st.global.u32 [%rd45], %r340;
ld.shared.u32 %r341, [%r347+748];
add.s64 %rd46, %rd45, %rd35;
st.global.u32 [%rd46], %r341;
ld.shared.u32 %r342, [%r347+816];
add.s64 %rd47, %rd46, %rd35;
st.global.u32 [%rd47], %r342;
ld.shared.u32 %r343, [%r347+884];
add.s64 %rd48, %rd47, %rd35;
st.global.u32 [%rd48], %r343;
ld.shared.u32 %r344, [%r347+952];
add.s64 %rd49, %rd48, %rd35;
st.global.u32 [%rd49], %r344;
ld.shared.u32 %r345, [%r347+1020];
add.s64 %rd50, %rd49, %rd35;
st.global.u32 [%rd50], %r345;
ld.shared.u32 %r346, [%r347+1088];
add.s64 %rd51, %rd50, %rd35;
st.global.u32 [%rd51], %r346;
ret;

}

.visible .entry _Z20needle_cuda_shared_2PiS_iiii(
.param .u64 _Z20needle_cuda_shared_2PiS_iiii_param_0,
.param .u64 _Z20needle_cuda_shared_2PiS_iiii_param_1,
.param .u32 _Z20needle_cuda_shared_2PiS_iiii_param_2,
.param .u32 _Z20needle_cuda_shared_2PiS_iiii_param_3,
.param .u32 _Z20needle_cuda_shared_2PiS_iiii_param_4,
.param .u32 _Z20needle_cuda_shared_2PiS_iiii_param_5
)
{
.reg .pred %p<33>;
.reg .b32 %r<362>;
.reg .b64 %rd<61>;

	.shared .align 4 .b8 _ZZ20needle_cuda_shared_2PiS_iiiiE4temp[1156];

	.shared .align 4 .b8 _ZZ20needle_cuda_shared_2PiS_iiiiE3ref[1024];

ld.param.u64 %rd5, [_Z20needle_cuda_shared_2PiS_iiii_param_0];
ld.param.u32 %r7, [_Z20needle_cuda_shared_2PiS_iiii_param_2];
ld.param.u32 %r8, [_Z20needle_cuda_shared_2PiS_iiii_param_3];
ld.param.u32 %r9, [_Z20needle_cuda_shared_2PiS_iiii_param_4];
ld.param.u32 %r10, [_Z20needle_cuda_shared_2PiS_iiii_param_5];
cvta.to.global.u64 %rd7, %rd5;
mov.u32 %r11, %ctaid.x;
sub.s32 %r12, %r11, %r9;
add.s32 %r13, %r12, %r10;
not.b32 %r14, %r11;
add.s32 %r15, %r14, %r10;
shl.b32 %r16, %r7, 4;
shl.b32 %r17, %r13, 4;
mad.lo.s32 %r1, %r16, %r15, %r17;
mov.u32 %r2, %tid.x;
add.s32 %r3, %r1, %r2;
add.s32 %r18, %r7, %r3;
add.s32 %r19, %r18, 1;
mul.wide.s32 %rd8, %r19, 4;
add.s64 %rd9, %rd7, %rd8;
ld.global.u32 %r20, [%rd9];
shl.b32 %r21, %r2, 2;
mov.u32 %r22, _ZZ20needle_cuda_shared_2PiS_iiiiE3ref;
add.s32 %r23, %r22, %r21;
st.shared.u32 [%r23], %r20;
add.s32 %r24, %r19, %r7;
mul.wide.s32 %rd10, %r7, 4;
add.s64 %rd11, %rd9, %rd10;
ld.global.u32 %r25, [%rd11];
st.shared.u32 [%r23+64], %r25;
add.s32 %r26, %r24, %r7;
mul.wide.s32 %rd12, %r26, 4;
add.s64 %rd13, %rd7, %rd12;
ld.global.u32 %r27, [%rd13];
st.shared.u32 [%r23+128], %r27;
add.s64 %rd14, %rd13, %rd10;
ld.global.u32 %r28, [%rd14];
st.shared.u32 [%r23+192], %r28;
add.s64 %rd15, %rd14, %rd10;
ld.global.u32 %r29, [%rd15];
st.shared.u32 [%r23+256], %r29;
add.s64 %rd16, %rd15, %rd10;
ld.global.u32 %r30, [%rd16];
st.shared.u32 [%r23+320], %r30;
add.s64 %rd17, %rd16, %rd10;
ld.global.u32 %r31, [%rd17];
st.shared.u32 [%r23+384], %r31;
add.s64 %rd18, %rd17, %rd10;
ld.global.u32 %r32, [%rd18];
st.shared.u32 [%r23+448], %r32;
add.s64 %rd19, %rd18, %rd10;
ld.global.u32 %r33, [%rd19];
st.shared.u32 [%r23+512], %r33;
add.s64 %rd20, %rd19, %rd10;
ld.global.u32 %r34, [%rd20];
st.shared.u32 [%r23+576], %r34;
add.s64 %rd21, %rd20, %rd10;
ld.global.u32 %r35, [%rd21];
st.shared.u32 [%r23+640], %r35;
add.s64 %rd22, %rd21, %rd10;
ld.global.u32 %r36, [%rd22];
st.shared.u32 [%r23+704], %r36;
add.s64 %rd23, %rd22, %rd10;
ld.global.u32 %r37, [%rd23];
st.shared.u32 [%r23+768], %r37;
add.s64 %rd24, %rd23, %rd10;
ld.global.u32 %r38, [%rd24];
st.shared.u32 [%r23+832], %r38;
add.s64 %rd25, %rd24, %rd10;
ld.global.u32 %r39, [%rd25];
st.shared.u32 [%r23+896], %r39;
add.s64 %rd26, %rd25, %rd10;
ld.global.u32 %r40, [%rd26];
st.shared.u32 [%r23+960], %r40;
bar.sync 0;
setp.ne.s32 %p1, %r2, 0;
@%p1 bra $L__BB1_2;

ld.param.u64 %rd60, [_Z20needle_cuda_shared_2PiS_iiii_param_1];
cvta.to.global.u64 %rd59, %rd60;
mul.wide.s32 %rd27, %r1, 4;
add.s64 %rd28, %rd59, %rd27;
ld.global.u32 %r41, [%rd28];
st.shared.u32 [_ZZ20needle_cuda_shared_2PiS_iiiiE4temp], %r41;

$L__BB1_2:
ld.param.u64 %rd56, [_Z20needle_cuda_shared_2PiS_iiii_param_1];
cvta.to.global.u64 %rd55, %rd56;
add.s32 %r355, %r1, %r2;
ld.param.u32 %r354, [_Z20needle_cuda_shared_2PiS_iiii_param_2];
mad.lo.s32 %r42, %r2, %r354, %r354;
add.s32 %r43, %r42, %r1;
mul.wide.s32 %rd29, %r43, 4;
add.s64 %rd30, %rd55, %rd29;
ld.global.u32 %r44, [%rd30];
mov.u32 %r45, _ZZ20needle_cuda_shared_2PiS_iiiiE4temp;
mad.lo.s32 %r46, %r2, 68, %r45;
st.shared.u32 [%r46+68], %r44;
bar.sync 0;
add.s32 %r47, %r355, 1;
mul.wide.s32 %rd31, %r47, 4;
add.s64 %rd32, %rd55, %rd31;
ld.global.u32 %r48, [%rd32];
add.s32 %r49, %r46, 68;
shl.b32 %r50, %r2, 6;
add.s32 %r51, %r50, 64;
sub.s32 %r4, %r49, %r51;
st.shared.u32 [%r4], %r48;
bar.sync 0;
neg.s32 %r52, %r2;
mad.lo.s32 %r53, %r52, 68, %r45;
add.s32 %r5, %r53, %r21;
sub.s32 %r56, %r22, %r50;
add.s32 %r6, %r56, %r21;
setp.gt.s32 %p2, %r2, 0;
@%p2 bra $L__BB1_4;

ld.shared.u32 %r57, [%r5];
ld.shared.u32 %r58, [%r6];
add.s32 %r59, %r58, %r57;
ld.shared.u32 %r60, [%r5+68];
sub.s32 %r61, %r60, %r8;
ld.shared.u32 %r62, [%r5+4];
sub.s32 %r63, %r62, %r8;
max.s32 %r64, %r59, %r61;
max.s32 %r65, %r64, %r63;
st.shared.u32 [%r5+72], %r65;

$L__BB1_4:
bar.sync 0;
setp.gt.s32 %p3, %r2, 1;
@%p3 bra $L__BB1_6;

ld.shared.u32 %r66, [%r6+64];
ld.shared.u32 %r67, [%r5+68];
add.s32 %r68, %r66, %r67;
ld.shared.u32 %r69, [%r5+136];
sub.s32 %r70, %r69, %r8;
ld.shared.u32 %r71, [%r5+72];
sub.s32 %r72, %r71, %r8;
max.s32 %r73, %r68, %r70;
max.s32 %r74, %r73, %r72;
st.shared.u32 [%r5+140], %r74;

$L__BB1_6:
bar.sync 0;
setp.gt.s32 %p4, %r2, 2;
@%p4 bra $L__BB1_8;

ld.shared.u32 %r75, [%r6+128];
ld.shared.u32 %r76, [%r5+136];
add.s32 %r77, %r75, %r76;
ld.shared.u32 %r78, [%r5+204];
sub.s32 %r79, %r78, %r8;
ld.shared.u32 %r80, [%r5+140];
sub.s32 %r81, %r80, %r8;
max.s32 %r82, %r77, %r79;
max.s32 %r83, %r82, %r81;
st.shared.u32 [%r5+208], %r83;

$L__BB1_8:
bar.sync 0;
setp.gt.s32 %p5, %r2, 3;
@%p5 bra $L__BB1_10;

ld.shared.u32 %r84, [%r6+192];
ld.shared.u32 %r85, [%r5+204];
add.s32 %r86, %r84, %r85;
ld.shared.u32 %r87, [%r5+272];
sub.s32 %r88, %r87, %r8;
ld.shared.u32 %r89, [%r5+208];
sub.s32 %r90, %r89, %r8;
max.s32 %r91, %r86, %r88;
max.s32 %r92, %r91, %r90;
st.shared.u32 [%r5+276], %r92;

$L__BB1_10:
bar.sync 0;
setp.gt.s32 %p6, %r2, 4;
@%p6 bra $L__BB1_12;

ld.shared.u32 %r93, [%r6+256];
ld.shared.u32 %r94, [%r5+272];
add.s32 %r95, %r93, %r94;
ld.shared.u32 %r96, [%r5+340];
sub.s32 %r97, %r96, %r8;
ld.shared.u32 %r98, [%r5+276];
sub.s32 %r99, %r98, %r8;
max.s32 %r100, %r95, %r97;
max.s32 %r101, %r100, %r99;
st.shared.u32 [%r5+344], %r101;

$L__BB1_12:
bar.sync 0;
setp.gt.s32 %p7, %r2, 5;
@%p7 bra $L__BB1_14;

ld.shared.u32 %r102, [%r6+320];
ld.shared.u32 %r103, [%r5+340];
add.s32 %r104, %r102, %r103;
ld.shared.u32 %r105, [%r5+408];
sub.s32 %r106, %r105, %r8;
ld.shared.u32 %r107, [%r5+344];
sub.s32 %r108, %r107, %r8;
max.s32 %r109, %r104, %r106;
max.s32 %r110, %r109, %r108;
st.shared.u32 [%r5+412], %r110;

$L__BB1_14:
bar.sync 0;
setp.gt.s32 %p8, %r2, 6;
@%p8 bra $L__BB1_16;

ld.shared.u32 %r111, [%r6+384];
ld.shared.u32 %r112, [%r5+408];
add.s32 %r113, %r111, %r112;
ld.shared.u32 %r114, [%r5+476];
sub.s32 %r115, %r114, %r8;
ld.shared.u32 %r116, [%r5+412];
sub.s32 %r117, %r116, %r8;
max.s32 %r118, %r113, %r115;
max.s32 %r119, %r118, %r117;
st.shared.u32 [%r5+480], %r119;

$L__BB1_16:
bar.sync 0;
setp.gt.s32 %p9, %r2, 7;
@%p9 bra $L__BB1_18;

ld.shared.u32 %r120, [%r6+448];
ld.shared.u32 %r121, [%r5+476];
add.s32 %r122, %r120, %r121;
ld.shared.u32 %r123, [%r5+544];
sub.s32 %r124, %r123, %r8;
ld.shared.u32 %r125, [%r5+480];
sub.s32 %r126, %r125, %r8;
max.s32 %r127, %r122, %r124;
max.s32 %r128, %r127, %r126;
st.shared.u32 [%r5+548], %r128;

$L__BB1_18:
bar.sync 0;
setp.gt.s32 %p10, %r2, 8;
@%p10 bra $L__BB1_20;

ld.shared.u32 %r129, [%r6+512];
ld.shared.u32 %r130, [%r5+544];
add.s32 %r131, %r129, %r130;
ld.shared.u32 %r132, [%r5+612];
sub.s32 %r133, %r132, %r8;
ld.shared.u32 %r134, [%r5+548];
sub.s32 %r135, %r134, %r8;
max.s32 %r136, %r131, %r133;
max.s32 %r137, %r136, %r135;
st.shared.u32 [%r5+616], %r137;

$L__BB1_20:
bar.sync 0;
setp.gt.s32 %p11, %r2, 9;
@%p11 bra $L__BB1_22;

ld.shared.u32 %r138, [%r6+576];
ld.shared.u32 %r139, [%r5+612];
add.s32 %r140, %r138, %r139;
ld.shared.u32 %r141, [%r5+680];
sub.s32 %r142, %r141, %r8;
ld.shared.u32 %r143, [%r5+616];
sub.s32 %r144, %r143, %r8;
max.s32 %r145, %r140, %r142;
max.s32 %r146, %r145, %r144;
st.shared.u32 [%r5+684], %r146;

$L__BB1_22:
bar.sync 0;
setp.gt.s32 %p12, %r2, 10;
@%p12 bra $L__BB1_24;

ld.shared.u32 %r147, [%r6+640];
ld.shared.u32 %r148, [%r5+680];
add.s32 %r149, %r147, %r148;
ld.shared.u32 %r150, [%r5+748];
sub.s32 %r151, %r150, %r8;
ld.shared.u32 %r152, [%r5+684];
sub.s32 %r153, %r152, %r8;
max.s32 %r154, %r149, %r151;
max.s32 %r155, %r154, %r153;
st.shared.u32 [%r5+752], %r155;

$L__BB1_24:
bar.sync 0;
setp.gt.s32 %p13, %r2, 11;
@%p13 bra $L__BB1_26;

ld.shared.u32 %r156, [%r6+704];
ld.shared.u32 %r157, [%r5+748];
add.s32 %r158, %r156, %r157;
ld.shared.u32 %r159, [%r5+816];
sub.s32 %r160, %r159, %r8;
ld.shared.u32 %r161, [%r5+752];
sub.s32 %r162, %r161, %r8;
max.s32 %r163, %r158, %r160;
max.s32 %r164, %r163, %r162;
st.shared.u32 [%r5+820], %r164;

$L__BB1_26:
bar.sync 0;
setp.gt.s32 %p14, %r2, 12;
@%p14 bra $L__BB1_28;

ld.shared.u32 %r165, [%r6+768];
ld.shared.u32 %r166, [%r5+816];
add.s32 %r167, %r165, %r166;
ld.shared.u32 %r168, [%r5+884];
sub.s32 %r169, %r168, %r8;
ld.shared.u32 %r170, [%r5+820];
sub.s32 %r171, %r170, %r8;
max.s32 %r172, %r167, %r169;
max.s32 %r173, %r172, %r171;
st.shared.u32 [%r5+888], %r173;

$L__BB1_28:
bar.sync 0;
setp.gt.s32 %p15, %r2, 13;
@%p15 bra $L__BB1_30;

ld.shared.u32 %r174, [%r6+832];
ld.shared.u32 %r175, [%r5+884];
add.s32 %r176, %r174, %r175;
ld.shared.u32 %r177, [%r5+952];
sub.s32 %r178, %r177, %r8;
ld.shared.u32 %r179, [%r5+888];
sub.s32 %r180, %r179, %r8;
max.s32 %r181, %r176, %r178;
max.s32 %r182, %r181, %r180;
st.shared.u32 [%r5+956], %r182;

$L__BB1_30:
bar.sync 0;
setp.gt.s32 %p16, %r2, 14;
@%p16 bra $L__BB1_32;

ld.shared.u32 %r183, [%r6+896];
ld.shared.u32 %r184, [%r5+952];
add.s32 %r185, %r183, %r184;
ld.shared.u32 %r186, [%r5+1020];
sub.s32 %r187, %r186, %r8;
ld.shared.u32 %r188, [%r5+956];
sub.s32 %r189, %r188, %r8;
max.s32 %r190, %r185, %r187;
max.s32 %r191, %r190, %r189;
st.shared.u32 [%r5+1024], %r191;

$L__BB1_32:
bar.sync 0;
setp.gt.s32 %p17, %r2, 15;
@%p17 bra $L__BB1_34;

ld.shared.u32 %r192, [%r6+960];
ld.shared.u32 %r193, [%r5+1020];
add.s32 %r194, %r192, %r193;
ld.shared.u32 %r195, [%r5+1088];
sub.s32 %r196, %r195, %r8;
ld.shared.u32 %r197, [%r5+1024];
sub.s32 %r198, %r197, %r8;
max.s32 %r199, %r194, %r196;
max.s32 %r200, %r199, %r198;
st.shared.u32 [%r5+1092], %r200;

$L__BB1_34:
bar.sync 0;
@%p16 bra $L__BB1_36;

ld.shared.u32 %r201, [%r6+964];
ld.shared.u32 %r202, [%r5+1024];
add.s32 %r203, %r201, %r202;
ld.shared.u32 %r204, [%r5+1092];
sub.s32 %r205, %r204, %r8;
ld.shared.u32 %r206, [%r5+1028];
sub.s32 %r207, %r206, %r8;
max.s32 %r208, %r203, %r205;
max.s32 %r209, %r208, %r207;
st.shared.u32 [%r5+1096], %r209;

$L__BB1_36:
bar.sync 0;
@%p15 bra $L__BB1_38;

ld.shared.u32 %r210, [%r6+968];
ld.shared.u32 %r211, [%r5+1028];
add.s32 %r212, %r210, %r211;
ld.shared.u32 %r213, [%r5+1096];
sub.s32 %r214, %r213, %r8;
ld.shared.u32 %r215, [%r5+1032];
sub.s32 %r216, %r215, %r8;
max.s32 %r217, %r212, %r214;
max.s32 %r218, %r217, %r216;
st.shared.u32 [%r5+1100], %r218;

$L__BB1_38:
bar.sync 0;
@%p14 bra $L__BB1_40;

ld.shared.u32 %r219, [%r6+972];
ld.shared.u32 %r220, [%r5+1032];
add.s32 %r221, %r219, %r220;
ld.shared.u32 %r222, [%r5+1100];
sub.s32 %r223, %r222, %r8;
ld.shared.u32 %r224, [%r5+1036];
sub.s32 %r225, %r224, %r8;
max.s32 %r226, %r221, %r223;
max.s32 %r227, %r226, %r225;
st.shared.u32 [%r5+1104], %r227;

$L__BB1_40:
bar.sync 0;
@%p13 bra $L__BB1_42;

ld.shared.u32 %r228, [%r6+976];
ld.shared.u32 %r229, [%r5+1036];
add.s32 %r230, %r228, %r229;
ld.shared.u32 %r231, [%r5+1104];
sub.s32 %r232, %r231, %r8;
ld.shared.u32 %r233, [%r5+1040];
sub.s32 %r234, %r233, %r8;
max.s32 %r235, %r230, %r232;
max.s32 %r236, %r235, %r234;
st.shared.u32 [%r5+1108], %r236;

$L__BB1_42:
bar.sync 0;
@%p12 bra $L__BB1_44;

ld.shared.u32 %r237, [%r6+980];
ld.shared.u32 %r238, [%r5+1040];
add.s32 %r239, %r237, %r238;
ld.shared.u32 %r240, [%r5+1108];
sub.s32 %r241, %r240, %r8;
ld.shared.u32 %r242, [%r5+1044];
sub.s32 %r243, %r242, %r8;
max.s32 %r244, %r239, %r241;
max.s32 %r245, %r244, %r243;
st.shared.u32 [%r5+1112], %r245;

$L__BB1_44:
bar.sync 0;
@%p11 bra $L__BB1_46;

ld.shared.u32 %r246, [%r6+984];
ld.shared.u32 %r247, [%r5+1044];
add.s32 %r248, %r246, %r247;
ld.shared.u32 %r249, [%r5+1112];
sub.s32 %r250, %r249, %r8;
ld.shared.u32 %r251, [%r5+1048];
sub.s32 %r252, %r251, %r8;
max.s32 %r253, %r248, %r250;
max.s32 %r254, %r253, %r252;
st.shared.u32 [%r5+1116], %r254;

$L__BB1_46:
bar.sync 0;
@%p10 bra $L__BB1_48;

ld.shared.u32 %r255, [%r6+988];
ld.shared.u32 %r256, [%r5+1048];
add.s32 %r257, %r255, %r256;
ld.shared.u32 %r258, [%r5+1116];
sub.s32 %r259, %r258, %r8;
ld.shared.u32 %r260, [%r5+1052];
sub.s32 %r261, %r260, %r8;
max.s32 %r262, %r257, %r259;
max.s32 %r263, %r262, %r261;
st.shared.u32 [%r5+1120], %r263;

$L__BB1_48:
bar.sync 0;
@%p9 bra $L__BB1_50;

ld.shared.u32 %r264, [%r6+992];
ld.shared.u32 %r265, [%r5+1052];
add.s32 %r266, %r264, %r265;
ld.shared.u32 %r267, [%r5+1120];
sub.s32 %r268, %r267, %r8;
ld.shared.u32 %r269, [%r5+1056];
sub.s32 %r270, %r269, %r8;
max.s32 %r271, %r266, %r268;
max.s32 %r272, %r271, %r270;
st.shared.u32 [%r5+1124], %r272;

$L__BB1_50:
bar.sync 0;
@%p8 bra $L__BB1_52;

ld.shared.u32 %r273, [%r6+996];
ld.shared.u32 %r274, [%r5+1056];
add.s32 %r275, %r273, %r274;
ld.shared.u32 %r276, [%r5+1124];
sub.s32 %r277, %r276, %r8;
ld.shared.u32 %r278, [%r5+1060];
sub.s32 %r279, %r278, %r8;
max.s32 %r280, %r275, %r277;
max.s32 %r281, %r280, %r279;
st.shared.u32 [%r5+1128], %r281;

$L__BB1_52:
bar.sync 0;
@%p7 bra $L__BB1_54;

ld.shared.u32 %r282, [%r6+1000];
ld.shared.u32 %r283, [%r5+1060];
add.s32 %r284, %r282, %r283;
ld.shared.u32 %r285, [%r5+1128];
sub.s32 %r286, %r285, %r8;
ld.shared.u32 %r287, [%r5+1064];
sub.s32 %r288, %r287, %r8;
max.s32 %r289, %r284, %r286;
max.s32 %r290, %r289, %r288;
st.shared.u32 [%r5+1132], %r290;

$L__BB1_54:
bar.sync 0;
@%p6 bra $L__BB1_56;

ld.shared.u32 %r291, [%r6+1004];
ld.shared.u32 %r292, [%r5+1064];
add.s32 %r293, %r291, %r292;
ld.shared.u32 %r294, [%r5+1132];
sub.s32 %r295, %r294, %r8;
ld.shared.u32 %r296, [%r5+1068];
sub.s32 %r297, %r296, %r8;
max.s32 %r298, %r293, %r295;
max.s32 %r299, %r298, %r297;
st.shared.u32 [%r5+1136], %r299;

$L__BB1_56:
bar.sync 0;
@%p5 bra $L__BB1_58;

ld.shared.u32 %r300, [%r6+1008];
ld.shared.u32 %r301, [%r5+1068];
add.s32 %r302, %r300, %r301;
ld.shared.u32 %r303, [%r5+1136];
sub.s32 %r304, %r303, %r8;
ld.shared.u32 %r305, [%r5+1072];
sub.s32 %r306, %r305, %r8;
max.s32 %r307, %r302, %r304;
max.s32 %r308, %r307, %r306;
st.shared.u32 [%r5+1140], %r308;

$L__BB1_58:
bar.sync 0;
@%p4 bra $L__BB1_60;

ld.shared.u32 %r309, [%r6+1012];
ld.shared.u32 %r310, [%r5+1072];
add.s32 %r311, %r309, %r310;
ld.shared.u32 %r312, [%r5+1140];
sub.s32 %r313, %r312, %r8;
ld.shared.u32 %r314, [%r5+1076];
sub.s32 %r315, %r314, %r8;
max.s32 %r316, %r311, %r313;
max.s32 %r317, %r316, %r315;
st.shared.u32 [%r5+1144], %r317;

$L__BB1_60:
bar.sync 0;
@%p3 bra $L__BB1_62;

ld.shared.u32 %r318, [%r6+1016];
ld.shared.u32 %r319, [%r5+1076];
add.s32 %r320, %r318, %r319;
ld.shared.u32 %r321, [%r5+1144];
sub.s32 %r322, %r321, %r8;
ld.shared.u32 %r323, [%r5+1080];
sub.s32 %r324, %r323, %r8;
max.s32 %r325, %r320, %r322;
max.s32 %r326, %r325, %r324;
st.shared.u32 [%r5+1148], %r326;

$L__BB1_62:
bar.sync 0;
@%p2 bra $L__BB1_64;

ld.shared.u32 %r327, [%r6+1020];
ld.shared.u32 %r328, [%r5+1080];
add.s32 %r329, %r327, %r328;
ld.shared.u32 %r330, [%r5+1148];
sub.s32 %r331, %r330, %r8;
ld.shared.u32 %r332, [%r5+1084];
sub.s32 %r333, %r332, %r8;
max.s32 %r334, %r329, %r331;
max.s32 %r335, %r334, %r333;
st.shared.u32 [%r5+1152], %r335;

$L__BB1_64:
ld.param.u64 %rd58, [_Z20needle_cuda_shared_2PiS_iiii_param_1];
cvta.to.global.u64 %rd57, %rd58;
ld.param.u32 %r361, [_Z20needle_cuda_shared_2PiS_iiii_param_2];
add.s32 %r360, %r1, %r2;
add.s32 %r359, %r361, %r360;
add.s32 %r358, %r359, 1;
add.s32 %r357, %r358, %r361;
add.s32 %r356, %r357, %r361;
cvt.s64.s32 %rd54, %r356;
cvt.s64.s32 %rd53, %r361;
add.s32 %r353, %r361, %r360;
add.s32 %r352, %r353, 1;
cvt.s64.s32 %rd52, %r352;
bar.sync 0;
ld.shared.u32 %r336, [%r4+68];
shl.b64 %rd33, %rd52, 2;
add.s64 %rd34, %rd57, %rd33;
st.global.u32 [%rd34], %r336;
ld.shared.u32 %r337, [%r4+136];
shl.b64 %rd35, %rd53, 2;
add.s64 %rd36, %rd34, %rd35;
st.global.u32 [%rd36], %r337;
ld.shared.u32 %r338, [%r4+204];
shl.b64 %rd37, %rd54, 2;
add.s64 %rd38, %rd57, %rd37;
st.global.u32 [%rd38], %r338;
ld.shared.u32 %r339, [%r4+272];
add.s64 %rd39, %rd38, %rd35;
st.global.u32 [%rd39], %r339;
ld.shared.u32 %r340, [%r4+340];
add.s64 %rd40, %rd39, %rd35;
st.global.u32 [%rd40], %r340;
ld.shared.u32 %r341, [%r4+408];
add.s64 %rd41, %rd40, %rd35;
st.global.u32 [%rd41], %r341;
ld.shared.u32 %r342, [%r4+476];
add.s64 %rd42, %rd41, %rd35;
st.global.u32 [%rd42], %r342;
ld.shared.u32 %r343, [%r4+544];
add.s64 %rd43, %rd42, %rd35;
st.global.u32 [%rd43], %r343;
ld.shared.u32 %r344, [%r4+612];
add.s64 %rd44, %rd43, %rd35;
st.global.u32 [%rd44], %r344;
ld.shared.u32 %r345, [%r4+680];
add.s64 %rd45, %rd44, %rd35;
st.global.u32 [%rd45], %r345;
ld.shared.u32 %r346, [%r4+748];
add.s64 %rd46, %rd45, %rd35;
st.global.u32 [%rd46], %r346;
ld.shared.u32 %r347, [%r4+816];
add.s64 %rd47, %rd46, %rd35;
st.global.u32 [%rd47], %r347;
ld.shared.u32 %r348, [%r4+884];
add.s64 %rd48, %rd47, %rd35;
st.global.u32 [%rd48], %r348;
ld.shared.u32 %r349, [%r4+952];
add.s64 %rd49, %rd48, %rd35;
st.global.u32 [%rd49], %r349;
ld.shared.u32 %r350, [%r4+1020];
add.s64 %rd50, %rd49, %rd35;
st.global.u32 [%rd50], %r350;
ld.shared.u32 %r351, [%r4+1088];
add.s64 %rd51, %rd50, %rd35;
st.global.u32 [%rd51], %r351;
ret;

}



// ===== COMPILED SASS (sm_100) =====

	.target	sm_100

	.elftype	@"ET_EXEC"


//--------------------- .note.nv.tkinfo           --------------------------
	.section	.note.nv.tkinfo,"",@"SHT_NOTE"
	.sectionflags	@"SHF_NOTE_NV_TKINFO"
	.tkinfo
        /*0018*/ 	.word	0x00000002
        /*0030*/ 	.string	""
        /*0030*/ 	.string	"ptxas"
        /*0030*/ 	.string	"Cuda compilation tools, release 13.0, V13.0.88"
        /*0030*/ 	.string	"Build cuda_13.0.r13.0/compiler.36424714_0"
        /*0030*/ 	.string	"-arch sm_100 "



//--------------------- .note.nv.cuinfo           --------------------------
	.section	.note.nv.cuinfo,"",@"SHT_NOTE"
	.sectionflags	@"SHF_NOTE_NV_CUINFO"
        /*0018*/ 	.short	0x0002
        /*001a*/ 	.short	0x0050
        /*001c*/ 	.short	0x0082
	.zero		2


//--------------------- .nv.info                  --------------------------
	.section	.nv.info,"",@"SHT_CUDA_INFO"
	.align	4


	//----- nvinfo : EIATTR_REGCOUNT
	.align		4
        /*0000*/ 	.byte	0x04, 0x2f
        /*0002*/ 	.short	(.L_1 - .L_0)
	.align		4
.L_0:
        /*0004*/ 	.word	index@(_Z20needle_cuda_shared_1PiS_iiii)
        /*0008*/ 	.word	0x00000020


	//----- nvinfo : EIATTR_FRAME_SIZE
	.align		4
.L_1:
        /*000c*/ 	.byte	0x04, 0x11
        /*000e*/ 	.short	(.L_3 - .L_2)
	.align		4
.L_2:
        /*0010*/ 	.word	index@(_Z20needle_cuda_shared_1PiS_iiii)
        /*0014*/ 	.word	0x00000000


	//----- nvinfo : EIATTR_REGCOUNT
	.align		4
.L_3:
        /*0018*/ 	.byte	0x04, 0x2f
        /*001a*/ 	.short	(.L_5 - .L_4)
	.align		4
.L_4:
        /*001c*/ 	.word	index@(_Z20needle_cuda_shared_2PiS_iiii)
        /*0020*/ 	.word	0x00000020


	//----- nvinfo : EIATTR_FRAME_SIZE
	.align		4
.L_5:
        /*0024*/ 	.byte	0x04, 0x11
        /*0026*/ 	.short	(.L_7 - .L_6)
	.align		4
.L_6:
        /*0028*/ 	.word	index@(_Z20needle_cuda_shared_2PiS_iiii)
        /*002c*/ 	.word	0x00000000


	//----- nvinfo : EIATTR_MIN_STACK_SIZE
	.align		4
.L_7:
        /*0030*/ 	.byte	0x04, 0x12
        /*0032*/ 	.short	(.L_9 - .L_8)
	.align		4
.L_8:
        /*0034*/ 	.word	index@(_Z20needle_cuda_shared_2PiS_iiii)
        /*0038*/ 	.word	0x00000000


	//----- nvinfo : EIATTR_MIN_STACK_SIZE
	.align		4
.L_9:
        /*003c*/ 	.byte	0x04, 0x12
        /*003e*/ 	.short	(.L_11 - .L_10)
	.align		4
.L_10:
        /*0040*/ 	.word	index@(_Z20needle_cuda_shared_1PiS_iiii)
        /*0044*/ 	.word	0x00000000
.L_11:


//--------------------- .nv.compat                --------------------------
	.section	.nv.compat,"",@"SHT_CUDA_COMPAT_INFO"
	.align	4
        /*0000*/ 	.byte	0x02, 0x09, 0x00, 0x00, 0x02, 0x02, 0x01, 0x00, 0x02, 0x05, 0x05, 0x00, 0x03, 0x07, 0x01, 0x01
        /*0010*/ 	.byte	0x02, 0x03, 0x00, 0x00, 0x02, 0x06, 0x01, 0x00, 0x04, 0x0b, 0x08, 0x00, 0x09, 0x00, 0x00, 0x00
        /*0020*/ 	.byte	0x00, 0x00, 0x00, 0x00


//--------------------- .nv.info._Z20needle_cuda_shared_2PiS_iiii --------------------------
	.section	.nv.info._Z20needle_cuda_shared_2PiS_iiii,"",@"SHT_CUDA_INFO"
	.sectionflags	@""
	.align	4


	//----- nvinfo : EIATTR_CUDA_API_VERSION
	.align		4
        /*0000*/ 	.byte	0x04, 0x37
        /*0002*/ 	.short	(.L_13 - .L_12)
.L_12:
        /*0004*/ 	.word	0x00000082


	//----- nvinfo : EIATTR_KPARAM_INFO
	.align		4
.L_13:
        /*0008*/ 	.byte	0x04, 0x17
        /*000a*/ 	.short	(.L_15 - .L_14)
.L_14:
        /*000c*/ 	.word	0x00000000
        /*0010*/ 	.short	0x0005
        /*0012*/ 	.short	0x001c
        /*0014*/ 	.byte	0x00, 0xf0, 0x11, 0x00


	//----- nvinfo : EIATTR_KPARAM_INFO
	.align		4
.L_15:
        /*0018*/ 	.byte	0x04, 0x17
        /*001a*/ 	.short	(.L_17 - .L_16)
.L_16:
        /*001c*/ 	.word	0x00000000
        /*0020*/ 	.short	0x0004
        /*0022*/ 	.short	0x0018
        /*0024*/ 	.byte	0x00, 0xf0, 0x11, 0x00


	//----- nvinfo : EIATTR_KPARAM_INFO
	.align		4
.L_17:
        /*0028*/ 	.byte	0x04, 0x17
        /*002a*/ 	.short	(.L_19 - .L_18)
.L_18:
        /*002c*/ 	.word	0x00000000
        /*0030*/ 	.short	0x0003
        /*0032*/ 	.short	0x0014
        /*0034*/ 	.byte	0x00, 0xf0, 0x11, 0x00


	//----- nvinfo : EIATTR_KPARAM_INFO
	.align		4
.L_19:
        /*0038*/ 	.byte	0x04, 0x17
        /*003a*/ 	.short	(.L_21 - .L_20)
.L_20:
        /*003c*/ 	.word	0x00000000
        /*0040*/ 	.short	0x0002
        /*0042*/ 	.short	0x0010
        /*0044*/ 	.byte	0x00, 0xf0, 0x11, 0x00


	//----- nvinfo : EIATTR_KPARAM_INFO
	.align		4
.L_21:
        /*0048*/ 	.byte	0x04, 0x17
        /*004a*/ 	.short	(.L_23 - .L_22)
.L_22:
        /*004c*/ 	.word	0x00000000
        /*0050*/ 	.short	0x0001
        /*0052*/ 	.short	0x0008
        /*0054*/ 	.byte	0x00, 0xf0, 0x21, 0x00


	//----- nvinfo : EIATTR_KPARAM_INFO
	.align		4
.L_23:
        /*0058*/ 	.byte	0x04, 0x17
        /*005a*/ 	.short	(.L_25 - .L_24)
.L_24:
        /*005c*/ 	.word	0x00000000
        /*0060*/ 	.short	0x0000
        /*0062*/ 	.short	0x0000
        /*0064*/ 	.byte	0x00, 0xf0, 0x21, 0x00


	//----- nvinfo : EIATTR_SPARSE_MMA_MASK
	.align		4
.L_25:
        /*0068*/ 	.byte	0x03, 0x50
        /*006a*/ 	.short	0x0000


	//----- nvinfo : EIATTR_MAXREG_COUNT
	.align		4
        /*006c*/ 	.byte	0x03, 0x1b
        /*006e*/ 	.short	0x00ff


	//----- nvinfo : EIATTR_NUM_BARRIERS
	.align		4
        /*0070*/ 	.byte	0x02, 0x4c
        /*0072*/ 	.byte	0x01
	.zero		1


	//----- nvinfo : EIATTR_MERCURY_ISA_VERSION
	.align		4
        /*0074*/ 	.byte	0x03, 0x5f
        /*0076*/ 	.short	0x0101


	//----- nvinfo : EIATTR_VRC_CTA_INIT_COUNT
	.align		4
        /*0078*/ 	.byte	0x02, 0x4a
	.zero		1
	.zero		1


	//----- nvinfo : EIATTR_EXIT_INSTR_OFFSETS
	.align		4
        /*007c*/ 	.byte	0x04, 0x1c
        /*007e*/ 	.short	(.L_27 - .L_26)


	//   ....[0]....
.L_26:
        /*0080*/ 	.word	0x000025a0


	//----- nvinfo : EIATTR_CRS_STACK_SIZE
	.align		4
.L_27:
        /*0084*/ 	.byte	0x04, 0x1e
        /*0086*/ 	.short	(.L_29 - .L_28)
.L_28:
        /*0088*/ 	.word	0x00000000


	//----- nvinfo : EIATTR_CBANK_PARAM_SIZE
	.align		4
.L_29:
        /*008c*/ 	.byte	0x03, 0x19
        /*008e*/ 	.short	0x0020


	//----- nvinfo : EIATTR_PARAM_CBANK
	.align		4
        /*0090*/ 	.byte	0x04, 0x0a
        /*0092*/ 	.short	(.L_31 - .L_30)
	.align		4
.L_30:
        /*0094*/ 	.word	index@(.nv.constant0._Z20needle_cuda_shared_2PiS_iiii)
        /*0098*/ 	.short	0x0380
        /*009a*/ 	.short	0x0020


	//----- nvinfo : EIATTR_SW_WAR
	.align		4
.L_31:
        /*009c*/ 	.byte	0x04, 0x36
        /*009e*/ 	.short	(.L_33 - .L_32)
.L_32:
        /*00a0*/ 	.word	0x00000008
.L_33:


//--------------------- .nv.info._Z20needle_cuda_shared_1PiS_iiii --------------------------
	.section	.nv.info._Z20needle_cuda_shared_1PiS_iiii,"",@"SHT_CUDA_INFO"
	.sectionflags	@""
	.align	4


	//----- nvinfo : EIATTR_CUDA_API_VERSION
	.align		4
        /*0000*/ 	.byte	0x04, 0x37
        /*0002*/ 	.short	(.L_35 - .L_34)
.L_34:
        /*0004*/ 	.word	0x00000082


	//----- nvinfo : EIATTR_KPARAM_INFO
	.align		4
.L_35:
        /*0008*/ 	.byte	0x04, 0x17
        /*000a*/ 	.short	(.L_37 - .L_36)
.L_36:
        /*000c*/ 	.word	0x00000000
        /*0010*/ 	.short	0x0005
        /*0012*/ 	.short	0x001c
        /*0014*/ 	.byte	0x00, 0xf0, 0x11, 0x00


	//----- nvinfo : EIATTR_KPARAM_INFO
	.align		4
.L_37:
        /*0018*/ 	.byte	0x04, 0x17
        /*001a*/ 	.short	(.L_39 - .L_38)
.L_38:
        /*001c*/ 	.word	0x00000000
        /*0020*/ 	.short	0x0004
        /*0022*/ 	.short	0x0018
        /*0024*/ 	.byte	0x00, 0xf0, 0x11, 0x00


	//----- nvinfo : EIATTR_KPARAM_INFO
	.align		4
.L_39:
        /*0028*/ 	.byte	0x04, 0x17
        /*002a*/ 	.short	(.L_41 - .L_40)
.L_40:
        /*002c*/ 	.word	0x00000000
        /*0030*/ 	.short	0x0003
        /*0032*/ 	.short	0x0014
        /*0034*/ 	.byte	0x00, 0xf0, 0x11, 0x00


	//----- nvinfo : EIATTR_KPARAM_INFO
	.align		4
.L_41:
        /*0038*/ 	.byte	0x04, 0x17
        /*003a*/ 	.short	(.L_43 - .L_42)
.L_42:
        /*003c*/ 	.word	0x00000000
        /*0040*/ 	.short	0x0002
        /*0042*/ 	.short	0x0010
        /*0044*/ 	.byte	0x00, 0xf0, 0x11, 0x00


	//----- nvinfo : EIATTR_KPARAM_INFO
	.align		4
.L_43:
        /*0048*/ 	.byte	0x04, 0x17
        /*004a*/ 	.short	(.L_45 - .L_44)
.L_44:
        /*004c*/ 	.word	0x00000000
        /*0050*/ 	.short	0x0001
        /*0052*/ 	.short	0x0008
        /*0054*/ 	.byte	0x00, 0xf0, 0x21, 0x00


	//----- nvinfo : EIATTR_KPARAM_INFO
	.align		4
.L_45:
        /*0058*/ 	.byte	0x04, 0x17
        /*005a*/ 	.short	(.L_47 - .L_46)
.L_46:
        /*005c*/ 	.word	0x00000000
        /*0060*/ 	.short	0x0000
        /*0062*/ 	.short	0x0000
        /*0064*/ 	.byte	0x00, 0xf0, 0x21, 0x00


	//----- nvinfo : EIATTR_SPARSE_MMA_MASK
	.align		4
.L_47:
        /*0068*/ 	.byte	0x03, 0x50
        /*006a*/ 	.short	0x0000


	//----- nvinfo : EIATTR_MAXREG_COUNT
	.align		4
        /*006c*/ 	.byte	0x03, 0x1b
        /*006e*/ 	.short	0x00ff


	//----- nvinfo : EIATTR_NUM_BARRIERS
	.align		4
        /*0070*/ 	.byte	0x02, 0x4c
        /*0072*/ 	.byte	0x01
	.zero		1


	//----- nvinfo : EIATTR_MERCURY_ISA_VERSION
	.align		4
        /*0074*/ 	.byte	0x03, 0x5f
        /*0076*/ 	.short	0x0101


	//----- nvinfo : EIATTR_VRC_CTA_INIT_COUNT
	.align		4
        /*0078*/ 	.byte	0x02, 0x4a
	.zero		1
	.zero		1


	//----- nvinfo : EIATTR_EXIT_INSTR_OFFSETS
	.align		4
        /*007c*/ 	.byte	0x04, 0x1c
        /*007e*/ 	.short	(.L_49 - .L_48)


	//   ....[0]....
.L_48:
        /*0080*/ 	.word	0x000025d0


	//----- nvinfo : EIATTR_CRS_STACK_SIZE
	.align		4
.L_49:
        /*0084*/ 	.byte	0x04, 0x1e
        /*0086*/ 	.short	(.L_51 - .L_50)
.L_50:
        /*0088*/ 	.word	0x00000000


	//----- nvinfo : EIATTR_CBANK_PARAM_SIZE
	.align		4
.L_51:
        /*008c*/ 	.byte	0x03, 0x19
        /*008e*/ 	.short	0x0020


	//----- nvinfo : EIATTR_PARAM_CBANK
	.align		4
        /*0090*/ 	.byte	0x04, 0x0a
        /*0092*/ 	.short	(.L_53 - .L_52)
	.align		4
.L_52:
        /*0094*/ 	.word	index@(.nv.constant0._Z20needle_cuda_shared_1PiS_iiii)
        /*0098*/ 	.short	0x0380
        /*009a*/ 	.short	0x0020


	//----- nvinfo : EIATTR_SW_WAR
	.align		4
.L_53:
        /*009c*/ 	.byte	0x04, 0x36
        /*009e*/ 	.short	(.L_55 - .L_54)
.L_54:
        /*00a0*/ 	.word	0x00000008
.L_55:


//--------------------- .nv.callgraph             --------------------------
	.section	.nv.callgraph,"",@"SHT_CUDA_CALLGRAPH"
	.align	4
	.sectionentsize	8
	.align		4
        /*0000*/ 	.word	0x00000000
	.align		4
        /*0004*/ 	.word	0xffffffff
	.align		4
        /*0008*/ 	.word	0x00000000
	.align		4
        /*000c*/ 	.word	0xfffffffe
	.align		4
        /*0010*/ 	.word	0x00000000
	.align		4
        /*0014*/ 	.word	0xfffffffd
	.align		4
        /*0018*/ 	.word	0x00000000
	.align		4
        /*001c*/ 	.word	0xfffffffc


//--------------------- .text._Z20needle_cuda_shared_2PiS_iiii --------------------------
	.section	.text._Z20needle_cuda_shared_2PiS_iiii,"ax",@progbits
	.align	128
        .global         _Z20needle_cuda_shared_2PiS_iiii
        .type           _Z20needle_cuda_shared_2PiS_iiii,@function
        .size           _Z20needle_cuda_shared_2PiS_iiii,(.L_x_126 - _Z20needle_cuda_shared_2PiS_iiii)
        .other          _Z20needle_cuda_shared_2PiS_iiii,@"STO_CUDA_ENTRY STV_DEFAULT"
_Z20needle_cuda_shared_2PiS_iiii:
.text._Z20needle_cuda_shared_2PiS_iiii:
[----:B------:R-:W-:Y:S08]  /*0000*/  LDC R1, c[0x0][0x37c] ;  /* 0x0000df00ff017b82 */ /* 0x000ff00000000800 */
[----:B------:R-:W0:Y:S01]  /*0010*/  S2UR UR4, SR_CTAID.X ;  /* 0x00000000000479c3 */ /* 0x000e220000002500 */
[----:B------:R-:W1:Y:S01]  /*0020*/  LDCU.64 UR6, c[0x0][0x398] ;  /* 0x00007300ff0677ac */ /* 0x000e620008000a00 */
[----:B------:R-:W2:Y:S06]  /*0030*/  S2R R3, SR_TID.X ;  /* 0x0000000000037919 */ /* 0x000eac0000002100 */
[----:B------:R-:W3:Y:S08]  /*0040*/  LDC R0, c[0x0][0x390] ;  /* 0x0000e400ff007b82 */ /* 0x000ef00000000800 */
[----:B------:R-:W4:Y:S01]  /*0050*/  LDC.64 R26, c[0x0][0x380] ;  /* 0x0000e000ff1a7b82 */ /* 0x000f220000000a00 */
[----:B0-----:R-:W-:Y:S01]  /*0060*/  LOP3.LUT R2, RZ, UR4, RZ, 0x33, !PT ;  /* 0x00000004ff027c12 */ /* 0x001fe2000f8e33ff */
[----:B-1----:R-:W-:-:S04]  /*0070*/  UIADD3 UR4, UPT, UPT, UR7, UR4, -UR6 ;  /* 0x0000000407047290 */ /* 0x002fc8000fffe806 */
[----:B------:R-:W-:Y:S01]  /*0080*/  USHF.L.U32 UR4, UR4, 0x4, URZ ;  /* 0x0000000404047899 */ /* 0x000fe200080006ff */
[----:B------:R-:W-:Y:S02]  /*0090*/  VIADD R2, R2, UR7 ;  /* 0x0000000702027c36 */ /* 0x000fe40008000000 */
[----:B---3--:R-:W-:-:S04]  /*00a0*/  IMAD.SHL.U32 R5, R0, 0x10, RZ ;  /* 0x0000001000057824 */ /* 0x008fc800078e00ff */
[----:B------:R-:W-:-:S04]  /*00b0*/  IMAD R2, R2, R5, UR4 ;  /* 0x0000000402027e24 */ /* 0x000fc8000f8e0205 */
[----:B------:R-:W0:Y:S01]  /*00c0*/  LDCU.64 UR4, c[0x0][0x358] ;  /* 0x00006b00ff0477ac */ /* 0x000e220008000a00 */
[----:B--2---:R-:W-:-:S05]  /*00d0*/  IADD3 R5, PT, PT, R2, R0, R3 ;  /* 0x0000000002057210 */ /* 0x004fca0007ffe003 */
[----:B------:R-:W-:-:S04]  /*00e0*/  VIADD R7, R5, 0x1 ;  /* 0x0000000105077836 */ /* 0x000fc80000000000 */
[----:B------:R-:W-:-:S04]  /*00f0*/  IMAD R21, R0, 0x2, R7 ;  /* 0x0000000200157824 */ /* 0x000fc800078e0207 */
[----:B----4-:R-:W-:-:S04]  /*0100*/  IMAD.WIDE R20, R21, 0x4, R26 ;  /* 0x0000000415147825 */ /* 0x010fc800078e021a */
[----:B------:R-:W-:-:S04]  /*0110*/  IMAD.WIDE R26, R7, 0x4, R26 ;  /* 0x00000004071a7825 */ /* 0x000fc800078e021a */
[C---:B------:R-:W-:Y:S01]  /*0120*/  IMAD.WIDE R8, R0.reuse, 0x4, R20 ;  /* 0x0000000400087825 */ /* 0x040fe200078e0214 */
[----:B0-----:R-:W2:Y:S03]  /*0130*/  LDG.E R6, desc[UR4][R26.64] ;  /* 0x000000041a067981 */ /* 0x001ea6000c1e1900 */
[C---:B------:R-:W-:Y:S01]  /*0140*/  IMAD.WIDE R24, R0.reuse, 0x4, R26 ;  /* 0x0000000400187825 */ /* 0x040fe200078e021a */
[----:B------:R-:W3:Y:S03]  /*0150*/  LDG.E R20, desc[UR4][R20.64] ;  /* 0x0000000414147981 */ /* 0x000ee6000c1e1900 */
[C---:B------:R-:W-:Y:S01]  /*0160*/  IMAD.WIDE R18, R0.reuse, 0x4, R8 ;  /* 0x0000000400127825 */ /* 0x040fe200078e0208 */
[----:B------:R0:W4:Y:S03]  /*0170*/  LDG.E R4, desc[UR4][R24.64] ;  /* 0x0000000418047981 */ /* 0x000126000c1e1900 */
[C---:B------:R-:W-:Y:S01]  /*0180*/  IMAD.WIDE R12, R0.reuse, 0x4, R18 ;  /* 0x00000004000c7825 */ /* 0x040fe200078e0212 */
[----:B------:R-:W5:Y:S04]  /*0190*/  LDG.E R21, desc[UR4][R8.64] ;  /* 0x0000000408157981 */ /* 0x000f68000c1e1900 */
[----:B------:R-:W5:Y:S01]  /*01a0*/  LDG.E R18, desc[UR4][R18.64] ;  /* 0x0000000412127981 */ /* 0x000f62000c1e1900 */
[----:B------:R-:W-:-:S03]  /*01b0*/  IMAD.WIDE R16, R0, 0x4, R12 ;  /* 0x0000000400107825 */ /* 0x000fc600078e020c */
[----:B------:R-:W5:Y:S01]  /*01c0*/  LDG.E R12, desc[UR4][R12.64] ;  /* 0x000000040c0c7981 */ /* 0x000f62000c1e1900 */
[----:B------:R-:W-:-:S03]  /*01d0*/  IMAD.WIDE R22, R0, 0x4, R16 ;  /* 0x0000000400167825 */ /* 0x000fc600078e0210 */
[----:B------:R-:W5:Y:S01]  /*01e0*/  LDG.E R16, desc[UR4][R16.64] ;  /* 0x0000000410107981 */ /* 0x000f62000c1e1900 */
[----:B------:R-:W-:-:S03]  /*01f0*/  IMAD.WIDE R10, R0, 0x4, R22 ;  /* 0x00000004000a7825 */ /* 0x000fc600078e0216 */
[----:B------:R-:W5:Y:S01]  /*0200*/  LDG.E R22, desc[UR4][R22.64] ;  /* 0x0000000416167981 */ /* 0x000f62000c1e1900 */
[----:B------:R-:W-:-:S03]  /*0210*/  IMAD.WIDE R14, R0, 0x4, R10 ;  /* 0x00000004000e7825 */ /* 0x000fc600078e020a */
[----:B------:R-:W5:Y:S04]  /*0220*/  LDG.E R13, desc[UR4][R10.64] ;  /* 0x000000040a0d7981 */ /* 0x000f68000c1e1900 */
[----:B------:R-:W5:Y:S01]  /*0230*/  LDG.E R17, desc[UR4][R14.64] ;  /* 0x000000040e117981 */ /* 0x000f62000c1e1900 */
[----:B0-----:R-:W-:-:S05]  /*0240*/  IMAD.WIDE R24, R0, 0x4, R14 ;  /* 0x0000000400187825 */ /* 0x001fca00078e020e */
[----:B------:R0:W5:Y:S01]  /*0250*/  LDG.E R19, desc[UR4][R24.64] ;  /* 0x0000000418137981 */ /* 0x000162000c1e1900 */
[----:B------:R-:W-:-:S04]  /*0260*/  IMAD.WIDE R26, R0, 0x4, R24 ;  /* 0x00000004001a7825 */ /* 0x000fc800078e0218 */
[C---:B------:R-:W-:Y:S02]  /*0270*/  IMAD.WIDE R28, R0.reuse, 0x4, R26 ;  /* 0x00000004001c7825 */ /* 0x040fe400078e021a */
[----:B------:R-:W5:Y:S01]  /*0280*/  LDG.E R26, desc[UR4][R26.64] ;  /* 0x000000041a1a7981 */ /* 0x000f62000c1e1900 */
[----:B0-----:R-:W0:Y:S01]  /*0290*/  LDC.64 R24, c[0x0][0x388] ;  /* 0x0000e200ff187b82 */ /* 0x001e220000000a00 */
[C---:B------:R-:W-:Y:S02]  /*02a0*/  IMAD.WIDE R8, R0.reuse, 0x4, R28 ;  /* 0x0000000400087825 */ /* 0x040fe400078e021c */
[----:B------:R-:W5:Y:S02]  /*02b0*/  LDG.E R28, desc[UR4][R28.64] ;  /* 0x000000041c1c7981 */ /* 0x000f64000c1e1900 */
[C---:B------:R-:W-:Y:S02]  /*02c0*/  IMAD.WIDE R10, R0.reuse, 0x4, R8 ;  /* 0x00000004000a7825 */ /* 0x040fe400078e0208 */
[----:B------:R1:W5:Y:S02]  /*02d0*/  LDG.E R8, desc[UR4][R8.64] ;  /* 0x0000000408087981 */ /* 0x000364000c1e1900 */
[----:B------:R-:W-:-:S02]  /*02e0*/  IMAD.WIDE R14, R0, 0x4, R10 ;  /* 0x00000004000e7825 */ /* 0x000fc400078e020a */
[----:B------:R1:W5:Y:S04]  /*02f0*/  LDG.E R10, desc[UR4][R10.64] ;  /* 0x000000040a0a7981 */ /* 0x000368000c1e1900 */
[----:B------:R0:W5:Y:S01]  /*0300*/  LDG.E R14, desc[UR4][R14.64] ;  /* 0x000000040e0e7981 */ /* 0x000162000c1e1900 */
[----:B-1----:R-:W1:Y:S01]  /*0310*/  S2R R9, SR_CgaCtaId ;  /* 0x0000000000097919 */ /* 0x002e620000008800 */
[----:B------:R-:W-:-:S05]  /*0320*/  MOV R11, 0x400 ;  /* 0x00000400000b7802 */ /* 0x000fca0000000f00 */
[----:B------:R-:W-:Y:S01]  /*0330*/  VIADD R23, R11, 0x484 ;  /* 0x000004840b177836 */ /* 0x000fe20000000000 */
[C---:B------:R-:W-:Y:S01]  /*0340*/  ISETP.NE.AND P0, PT, R3.reuse, RZ, PT ;  /* 0x000000ff0300720c */ /* 0x040fe20003f05270 */
[----:B------:R-:W-:-:S03]  /*0350*/  IMAD R27, R3, R0, R0 ;  /* 0x00000000031b7224 */ /* 0x000fc600078e0200 */
[----:B-1----:R-:W-:-:S05]  /*0360*/  LEA R23, R9, R23, 0x18 ;  /* 0x0000001709177211 */ /* 0x002fca00078ec0ff */
[----:B0-----:R-:W-:Y:S02]  /*0370*/  IMAD R15, R3, 0x4, R23 ;  /* 0x00000004030f7824 */ /* 0x001fe400078e0217 */
[----:B------:R-:W-:-:S03]  /*0380*/  IMAD.IADD R27, R2, 0x1, R27 ;  /* 0x00000001021b7824 */ /* 0x000fc600078e021b */
[----:B--2---:R-:W-:Y:S04]  /*0390*/  STS [R15], R6 ;  /* 0x000000060f007388 */ /* 0x004fe80000000800 */
[----:B---3--:R-:W-:Y:S04]  /*03a0*/  STS [R15+0x80], R20 ;  /* 0x000080140f007388 */ /* 0x008fe80000000800 */
[----:B----4-:R-:W-:Y:S04]  /*03b0*/  STS [R15+0x40], R4 ;  /* 0x000040040f007388 */ /* 0x010fe80000000800 */
[----:B-----5:R-:W-:Y:S04]  /*03c0*/  STS [R15+0xc0], R21 ;  /* 0x0000c0150f007388 */ /* 0x020fe80000000800 */
[----:B------:R-:W-:Y:S04]  /*03d0*/  STS [R15+0x100], R18 ;  /* 0x000100120f007388 */ /* 0x000fe80000000800 */
[----:B------:R-:W-:Y:S04]  /*03e0*/  STS [R15+0x140], R12 ;  /* 0x0001400c0f007388 */ /* 0x000fe80000000800 */
[----:B------:R-:W-:Y:S04]  /*03f0*/  STS [R15+0x180], R16 ;  /* 0x000180100f007388 */ /* 0x000fe80000000800 */
[----:B------:R-:W-:Y:S04]  /*0400*/  STS [R15+0x1c0], R22 ;  /* 0x0001c0160f007388 */ /* 0x000fe80000000800 */
[----:B------:R0:W-:Y:S04]  /*0410*/  STS [R15+0x200], R13 ;  /* 0x0002000d0f007388 */ /* 0x0001e80000000800 */
[----:B------:R-:W-:Y:S04]  /*0420*/  STS [R15+0x240], R17 ;  /* 0x000240110f007388 */ /* 0x000fe80000000800 */
[----:B------:R-:W-:Y:S04]  /*0430*/  STS [R15+0x280], R19 ;  /* 0x000280130f007388 */ /* 0x000fe80000000800 */
[----:B------:R-:W-:Y:S04]  /*0440*/  STS [R15+0x2c0], R26 ;  /* 0x0002c01a0f007388 */ /* 0x000fe80000000800 */
[----:B------:R-:W-:Y:S04]  /*0450*/  STS [R15+0x300], R28 ;  /* 0x0003001c0f007388 */ /* 0x000fe80000000800 */
[----:B------:R-:W-:Y:S04]  /*0460*/  STS [R15+0x340], R8 ;  /* 0x000340080f007388 */ /* 0x000fe80000000800 */
[----:B------:R-:W-:Y:S04]  /*0470*/  STS [R15+0x380], R10 ;  /* 0x0003800a0f007388 */ /* 0x000fe80000000800 */
[----:B------:R-:W-:Y:S01]  /*0480*/  STS [R15+0x3c0], R14 ;  /* 0x0003c00e0f007388 */ /* 0x000fe20000000800 */
[--C-:B0-----:R-:W-:Y:S01]  /*0490*/  @!P0 IMAD.WIDE R12, R2, 0x4, R24.reuse ;  /* 0x00000004020c8825 */ /* 0x101fe200078e0218 */
[----:B------:R-:W-:Y:S03]  /*04a0*/  BAR.SYNC.DEFER_BLOCKING 0x0 ;  /* 0x0000000000007b1d */ /* 0x000fe60000010000 */
[----:B------:R-:W-:-:S03]  /*04b0*/  IMAD.WIDE R20, R27, 0x4, R24 ;  /* 0x000000041b147825 */ /* 0x000fc600078e0218 */
[----:B------:R-:W2:Y:S04]  /*04c0*/  @!P0 LDG.E R12, desc[UR4][R12.64] ;  /* 0x000000040c0c8981 */ /* 0x000ea8000c1e1900 */
[----:B------:R-:W3:Y:S01]  /*04d0*/  LDG.E R21, desc[UR4][R20.64] ;  /* 0x0000000414157981 */ /* 0x000ee2000c1e1900 */
[----:B------:R-:W-:Y:S02]  /*04e0*/  LEA R4, R9, R11, 0x18 ;  /* 0x0000000b09047211 */ /* 0x000fe400078ec0ff */
[----:B------:R-:W-:-:S03]  /*04f0*/  IADD3 R9, PT, PT, R2, 0x1, R3 ;  /* 0x0000000102097810 */ /* 0x000fc60007ffe003 */
[----:B------:R-:W-:Y:S02]  /*0500*/  IMAD R2, R3, 0x44, R4 ;  /* 0x0000004403027824 */ /* 0x000fe400078e0204 */
[----:B------:R-:W-:Y:S01]  /*0510*/  IMAD.WIDE R24, R9, 0x4, R24 ;  /* 0x0000000409187825 */ /* 0x000fe200078e0218 */
[----:B--2---:R-:W-:Y:S04]  /*0520*/  @!P0 STS [R4], R12 ;  /* 0x0000000c04008388 */ /* 0x004fe80000000800 */
[----:B---3--:R0:W-:Y:S01]  /*0530*/  STS [R2+0x44], R21 ;  /* 0x0000441502007388 */ /* 0x0081e20000000800 */
[----:B------:R-:W-:Y:S06]  /*0540*/  BAR.SYNC.DEFER_BLOCKING 0x0 ;  /* 0x0000000000007b1d */ /* 0x000fec0000010000 */
[----:B------:R-:W2:Y:S01]  /*0550*/  LDG.E R25, desc[UR4][R24.64] ;  /* 0x0000000418197981 */ /* 0x000ea2000c1e1900 */
[----:B------:R-:W-:-:S02]  /*0560*/  ISETP.GT.AND P0, PT, R3, RZ, PT ;  /* 0x000000ff0300720c */ /* 0x000fc40003f04270 */
[----:B------:R-:W-:-:S04]  /*0570*/  LEA R9, R3, 0x40, 0x6 ;  /* 0x0000004003097811 */ /* 0x000fc800078e30ff */
[----:B------:R-:W-:Y:S01]  /*0580*/  IADD3 R20, PT, PT, -R9, 0x44, R2 ;  /* 0x0000004409147810 */ /* 0x000fe20007ffe102 */
[C---:B0-----:R-:W-:Y:S01]  /*0590*/  IMAD R2, R3.reuse, -0x44, R4 ;  /* 0xffffffbc03027824 */ /* 0x041fe200078e0204 */
[C---:B------:R-:W-:Y:S01]  /*05a0*/  ISETP.GT.AND P6, PT, R3.reuse, 0x6, PT ;  /* 0x000000060300780c */ /* 0x040fe20003fc4270 */
[C---:B------:R-:W-:Y:S01]  /*05b0*/  IMAD R4, R3.reuse, -0x40, R23 ;  /* 0xffffffc003047824 */ /* 0x040fe200078e0217 */
[----:B------:R-:W-:Y:S01]  /*05c0*/  BSSY.RECONVERGENT B0, `(.L_x_0) ;  /* 0x0000015000007945 */ /* 0x000fe20003800200 */
[C---:B------:R-:W-:Y:S01]  /*05d0*/  ISETP.GT.AND P1, PT, R3.reuse, 0x1, PT ;  /* 0x000000010300780c */ /* 0x040fe20003f24270 */
[C---:B------:R-:W-:Y:S01]  /*05e0*/  IMAD R2, R3.reuse, 0x4, R2 ;  /* 0x0000000403027824 */ /* 0x040fe200078e0202 */
[C---:B------:R-:W-:Y:S01]  /*05f0*/  ISETP.GT.AND P2, PT, R3.reuse, 0x2, PT ;  /* 0x000000020300780c */ /* 0x040fe20003f44270 */
[C---:B------:R-:W-:Y:S01]  /*0600*/  IMAD R4, R3.reuse, 0x4, R4 ;  /* 0x0000000403047824 */ /* 0x040fe200078e0204 */
[C---:B------:R-:W-:Y:S02]  /*0610*/  ISETP.GT.AND P3, PT, R3.reuse, 0x3, PT ;  /* 0x000000030300780c */ /* 0x040fe40003f64270 */
[----:B------:R-:W-:-:S02]  /*0620*/  ISETP.GT.AND P4, PT, R3, 0x4, PT ;  /* 0x000000040300780c */ /* 0x000fc40003f84270 */
[----:B------:R-:W-:Y:S02]  /*0630*/  ISETP.GT.AND P5, PT, R3, 0x5, PT ;  /* 0x000000050300780c */ /* 0x000fe40003fa4270 */
[----:B------:R-:W-:Y:S01]  /*0640*/  P2R R6, PR, RZ, 0x40 ;  /* 0x00000040ff067803 */ /* 0x000fe20000000000 */
[----:B--2---:R0:W-:Y:S01]  /*0650*/  STS [R20], R25 ;  /* 0x0000001914007388 */ /* 0x0041e20000000800 */
[----:B------:R-:W-:Y:S06]  /*0660*/  BAR.SYNC.DEFER_BLOCKING 0x0 ;  /* 0x0000000000007b1d */ /* 0x000fec0000010000 */
[----:B------:R-:W-:Y:S05]  /*0670*/  @P0 BRA `(.L_x_1) ;  /* 0x0000000000240947 */ /* 0x000fea0003800000 */
[----:B------:R-:W1:Y:S01]  /*0680*/  LDS R8, [R2+0x44] ;  /* 0x0000440002087984 */ /* 0x000e620000000800 */
[----:B------:R-:W1:Y:S03]  /*0690*/  LDCU UR6, c[0x0][0x394] ;  /* 0x00007280ff0677ac */ /* 0x000e660008000800 */
[----:B------:R-:W-:Y:S04]  /*06a0*/  LDS R6, [R2] ;  /* 0x0000000002067984 */ /* 0x000fe80000000800 */
[----:B------:R-:W2:Y:S04]  /*06b0*/  LDS R9, [R4] ;  /* 0x0000000004097984 */ /* 0x000ea80000000800 */
[----:B------:R-:W3:Y:S01]  /*06c0*/  LDS R10, [R2+0x4] ;  /* 0x00000400020a7984 */ /* 0x000ee20000000800 */
[----:B-1----:R-:W-:-:S05]  /*06d0*/  VIADD R8, R8, -UR6 ;  /* 0x8000000608087c36 */ /* 0x002fca0008000000 */
[----:B--2---:R-:W-:-:S04]  /*06e0*/  VIADDMNMX R9, R9, R6, R8, !PT ;  /* 0x0000000609097246 */ /* 0x004fc80007800108 */
[----:B---3--:R-:W-:-:S05]  /*06f0*/  VIADDMNMX R9, R10, -UR6, R9, !PT ;  /* 0x800000060a097c46 */ /* 0x008fca000f800109 */
[----:B------:R1:W-:Y:S02]  /*0700*/  STS [R2+0x48], R9 ;  /* 0x0000480902007388 */ /* 0x0003e40000000800 */
.L_x_1:
[----:B------:R-:W-:Y:S05]  /*0710*/  BSYNC.RECONVERGENT B0 ;  /* 0x0000000000007941 */ /* 0x000fea0003800200 */
.L_x_0:
[----:B------:R-:W-:Y:S06]  /*0720*/  BAR.SYNC.DEFER_BLOCKING 0x0 ;  /* 0x0000000000007b1d */ /* 0x000fec0000010000 */
[----:B------:R-:W-:Y:S04]  /*0730*/  BSSY.RECONVERGENT B0, `(.L_x_2) ;  /* 0x000000b000007945 */ /* 0x000fe80003800200 */
[----:B------:R-:W-:Y:S05]  /*0740*/  @P1 BRA `(.L_x_3) ;  /* 0x0000000000241947 */ /* 0x000fea0003800000 */
[----:B------:R-:W2:Y:S01]  /*0750*/  LDS R8, [R2+0x88] ;  /* 0x0000880002087984 */ /* 0x000ea20000000800 */
[----:B------:R-:W2:Y:S03]  /*0760*/  LDCU UR6, c[0x0][0x394] ;  /* 0x00007280ff0677ac */ /* 0x000ea60008000800 */
[----:B------:R-:W-:Y:S04]  /*0770*/  LDS R6, [R4+0x40] ;  /* 0x0000400004067984 */ /* 0x000fe80000000800 */
[----:B-1----:R-:W1:Y:S04]  /*0780*/  LDS R9, [R2+0x44] ;  /* 0x0000440002097984 */ /* 0x002e680000000800 */
[----:B------:R-:W3:Y:S01]  /*0790*/  LDS R10, [R2+0x48] ;  /* 0x00004800020a7984 */ /* 0x000ee20000000800 */
[----:B--2---:R-:W-:-:S05]  /*07a0*/  VIADD R8, R8, -UR6 ;  /* 0x8000000608087c36 */ /* 0x004fca0008000000 */
[----:B-1----:R-:W-:-:S04]  /*07b0*/  VIADDMNMX R9, R6, R9, R8, !PT ;  /* 0x0000000906097246 */ /* 0x002fc80007800108 */
[----:B---3--:R-:W-:-:S05]  /*07c0*/  VIADDMNMX R9, R10, -UR6, R9, !PT ;  /* 0x800000060a097c46 */ /* 0x008fca000f800109 */
[----:B------:R2:W-:Y:S02]  /*07d0*/  STS [R2+0x8c], R9 ;  /* 0x00008c0902007388 */ /* 0x0005e40000000800 */
.L_x_3:
[----:B------:R-:W-:Y:S05]  /*07e0*/  BSYNC.RECONVERGENT B0 ;  /* 0x0000000000007941 */ /* 0x000fea0003800200 */
.L_x_2:
[----:B------:R-:W-:Y:S06]  /*07f0*/  BAR.SYNC.DEFER_BLOCKING 0x0 ;  /* 0x0000000000007b1d */ /* 0x000fec0000010000 */
[----:B------:R-:W-:Y:S04]  /*0800*/  BSSY.RECONVERGENT B0, `(.L_x_4) ;  /* 0x000000b000007945 */ /* 0x000fe80003800200 */
[----:B------:R-:W-:Y:S05]  /*0810*/  @P2 BRA `(.L_x_5) ;  /* 0x0000000000242947 */ /* 0x000fea0003800000 */
[----:B------:R-:W3:Y:S01]  /*0820*/  LDS R8, [R2+0xcc] ;  /* 0x0000cc0002087984 */ /* 0x000ee20000000800 */
[----:B------:R-:W3:Y:S03]  /*0830*/  LDCU UR6, c[0x0][0x394] ;  /* 0x00007280ff0677ac */ /* 0x000ee60008000800 */
[----:B------:R-:W-:Y:S04]  /*0840*/  LDS R6, [R4+0x80] ;  /* 0x0000800004067984 */ /* 0x000fe80000000800 */
[----:B-12---:R-:W1:Y:S04]  /*0850*/  LDS R9, [R2+0x88] ;  /* 0x0000880002097984 */ /* 0x006e680000000800 */
[----:B------:R-:W2:Y:S01]  /*0860*/  LDS R10, [R2+0x8c] ;  /* 0x00008c00020a7984 */ /* 0x000ea20000000800 */
[----:B---3--:R-:W-:-:S05]  /*0870*/  VIADD R8, R8, -UR6 ;  /* 0x8000000608087c36 */ /* 0x008fca0008000000 */
[----:B-1----:R-:W-:-:S04]  /*0880*/  VIADDMNMX R9, R6, R9, R8, !PT ;  /* 0x0000000906097246 */ /* 0x002fc80007800108 */
[----:B--2---:R-:W-:-:S05]  /*0890*/  VIADDMNMX R9, R10, -UR6, R9, !PT ;  /* 0x800000060a097c46 */ /* 0x004fca000f800109 */
[----:B------:R3:W-:Y:S02]  /*08a0*/  STS [R2+0xd0], R9 ;  /* 0x0000d00902007388 */ /* 0x0007e40000000800 */
.L_x_5:
[----:B------:R-:W-:Y:S05]  /*08b0*/  BSYNC.RECONVERGENT B0 ;  /* 0x0000000000007941 */ /* 0x000fea0003800200 */
.L_x_4:
[----:B------:R-:W-:Y:S06]  /*08c0*/  BAR.SYNC.DEFER_BLOCKING 0x0 ;  /* 0x0000000000007b1d */ /* 0x000fec0000010000 */
[----:B------:R-:W-:Y:S04]  /*08d0*/  BSSY.RECONVERGENT B0, `(.L_x_6) ;  /* 0x000000b000007945 */ /* 0x000fe80003800200 */
[----:B------:R-:W-:Y:S05]  /*08e0*/  @P3 BRA `(.L_x_7) ;  /* 0x0000000000243947 */ /* 0x000fea0003800000 */
[----:B------:R-:W4:Y:S01]  /*08f0*/  LDS R8, [R2+0x110] ;  /* 0x0001100002087984 */ /* 0x000f220000000800 */
[----:B------:R-:W4:Y:S03]  /*0900*/  LDCU UR6, c[0x0][0x394] ;  /* 0x00007280ff0677ac */ /* 0x000f260008000800 */
[----:B------:R-:W-:Y:S04]  /*0910*/  LDS R6, [R4+0xc0] ;  /* 0x0000c00004067984 */ /* 0x000fe80000000800 */
[----:B-123--:R-:W1:Y:S04]  /*0920*/  LDS R9, [R2+0xcc] ;  /* 0x0000cc0002097984 */ /* 0x00ee680000000800 */
[----:B------:R-:W2:Y:S01]  /*0930*/  LDS R10, [R2+0xd0] ;  /* 0x0000d000020a7984 */ /* 0x000ea20000000800 */
[----:B----4-:R-:W-:-:S05]  /*0940*/  VIADD R8, R8, -UR6 ;  /* 0x8000000608087c36 */ /* 0x010fca0008000000 */
[----:B-1----:R-:W-:-:S04]  /*0950*/  VIADDMNMX R9, R6, R9, R8, !PT ;  /* 0x0000000906097246 */ /* 0x002fc80007800108 */
[----:B--2---:R-:W-:-:S05]  /*0960*/  VIADDMNMX R9, R10, -UR6, R9, !PT ;  /* 0x800000060a097c46 */ /* 0x004fca000f800109 */
[----:B------:R4:W-:Y:S02]  /*0970*/  STS [R2+0x114], R9 ;  /* 0x0001140902007388 */ /* 0x0009e40000000800 */
.L_x_7:
[----:B------:R-:W-:Y:S05]  /*0980*/  BSYNC.RECONVERGENT B0 ;  /* 0x0000000000007941 */ /* 0x000fea0003800200 */
.L_x_6:
[----:B------:R-:W-:Y:S06]  /*0990*/  BAR.SYNC.DEFER_BLOCKING 0x0 ;  /* 0x0000000000007b1d */ /* 0x000fec0000010000 */
[----:B------:R-:W-:Y:S04]  /*09a0*/  BSSY.RECONVERGENT B0, `(.L_x_8) ;  /* 0x000000b000007945 */ /* 0x000fe80003800200 */
[----:B------:R-:W-:Y:S05]  /*09b0*/  @P4 BRA `(.L_x_9) ;  /* 0x0000000000244947 */ /* 0x000fea0003800000 */
[----:B------:R-:W5:Y:S01]  /*09c0*/  LDS R8, [R2+0x154] ;  /* 0x0001540002087984 */ /* 0x000f620000000800 */
[----:B------:R-:W5:Y:S03]  /*09d0*/  LDCU UR6, c[0x0][0x394] ;  /* 0x00007280ff0677ac */ /* 0x000f660008000800 */
[----:B------:R-:W-:Y:S04]  /*09e0*/  LDS R6, [R4+0x100] ;  /* 0x0001000004067984 */ /* 0x000fe80000000800 */
[----:B-1234-:R-:W1:Y:S04]  /*09f0*/  LDS R9, [R2+0x110] ;  /* 0x0001100002097984 */ /* 0x01ee680000000800 */
[----:B------:R-:W2:Y:S01]  /*0a00*/  LDS R10, [R2+0x114] ;  /* 0x00011400020a7984 */ /* 0x000ea20000000800 */
[----:B-----5:R-:W-:-:S05]  /*0a10*/  VIADD R8, R8, -UR6 ;  /* 0x8000000608087c36 */ /* 0x020fca0008000000 */
[----:B-1----:R-:W-:-:S04]  /*0a20*/  VIADDMNMX R9, R6, R9, R8, !PT ;  /* 0x0000000906097246 */ /* 0x002fc80007800108 */
[----:B--2---:R-:W-:-:S05]  /*0a30*/  VIADDMNMX R9, R10, -UR6, R9, !PT ;  /* 0x800000060a097c46 */ /* 0x004fca000f800109 */
[----:B------:R1:W-:Y:S02]  /*0a40*/  STS [R2+0x158], R9 ;  /* 0x0001580902007388 */ /* 0x0003e40000000800 */
.L_x_9:
[----:B------:R-:W-:Y:S05]  /*0a50*/  BSYNC.RECONVERGENT B0 ;  /* 0x0000000000007941 */ /* 0x000fea0003800200 */
.L_x_8:
        /* <DEDUP_REMOVED lines=12> */
.L_x_11:
[----:B------:R-:W-:Y:S05]  /*0b20*/  BSYNC.RECONVERGENT B0 ;  /* 0x0000000000007941 */ /* 0x000fea0003800200 */
.L_x_10:
        /* <DEDUP_REMOVED lines=12> */
.L_x_13:
[----:B------:R-:W-:Y:S05]  /*0bf0*/  BSYNC.RECONVERGENT B0 ;  /* 0x0000000000007941 */ /* 0x000fea0003800200 */
.L_x_12:
[----:B------:R-:W-:Y:S01]  /*0c00*/  BAR.SYNC.DEFER_BLOCKING 0x0 ;  /* 0x0000000000007b1d */ /* 0x000fe20000010000 */
[----:B------:R-:W-:-:S04]  /*0c10*/  ISETP.GT.AND P6, PT, R3, 0x7, PT ;  /* 0x000000070300780c */ /* 0x000fc80003fc4270 */
[----:B------:R-:W-:Y:S01]  /*0c20*/  P2R R6, PR, RZ, 0x40 ;  /* 0x00000040ff067803 */ /* 0x000fe20000000000 */
[----:B------:R-:W-:Y:S08]  /*0c30*/  BSSY.RECONVERGENT B0, `(.L_x_14) ;  /* 0x000000b000007945 */ /* 0x000ff00003800200 */
        /* <DEDUP_REMOVED lines=10> */
.L_x_15:
[----:B------:R-:W-:Y:S05]  /*0ce0*/  BSYNC.RECONVERGENT B0 ;  /* 0x0000000000007941 */ /* 0x000fea0003800200 */
.L_x_14:
        /* <DEDUP_REMOVED lines=14> */
.L_x_17:
[----:B------:R-:W-:Y:S05]  /*0dd0*/  BSYNC.RECONVERGENT B0 ;  /* 0x0000000000007941 */ /* 0x000fea0003800200 */
.L_x_16:
        /* <DEDUP_REMOVED lines=14> */
.L_x_19:
[----:B------:R-:W-:Y:S05]  /*0ec0*/  BSYNC.RECONVERGENT B0 ;  /* 0x0000000000007941 */ /* 0x000fea0003800200 */
.L_x_18:
        /* <DEDUP_REMOVED lines=14> */
.L_x_21:
[----:B------:R-:W-:Y:S05]  /*0fb0*/  BSYNC.RECONVERGENT B0 ;  /* 0x0000000000007941 */ /* 0x000fea0003800200 */
.L_x_20:
        /* <DEDUP_REMOVED lines=14> */
.L_x_23:
[----:B------:R-:W-:Y:S05]  /*10a0*/  BSYNC.RECONVERGENT B0 ;  /* 0x0000000000007941 */ /* 0x000fea0003800200 */
.L_x_22:
        /* <DEDUP_REMOVED lines=14> */
.L_x_25:
[----:B------:R-:W-:Y:S05]  /*1190*/  BSYNC.RECONVERGENT B0 ;  /* 0x0000000000007941 */ /* 0x000fea0003800200 */
.L_x_24:
        /* <DEDUP_REMOVED lines=14> */
.L_x_27:
[----:B------:R-:W-:Y:S05]  /*1280*/  BSYNC.RECONVERGENT B0 ;  /* 0x0000000000007941 */ /* 0x000fea0003800200 */
.L_x_26:
        /* <DEDUP_REMOVED lines=14> */
.L_x_29:
[----:B------:R-:W-:Y:S05]  /*1370*/  BSYNC.RECONVERGENT B0 ;  /* 0x0000000000007941 */ /* 0x000fea0003800200 */
.L_x_28:
[----:B------:R-:W-:Y:S01]  /*1380*/  BAR.SYNC.DEFER_BLOCKING 0x0 ;  /* 0x0000000000007b1d */ /* 0x000fe20000010000 */
[----:B------:R-:W-:-:S05]  /*1390*/  ISETP.GT.AND P6, PT, R3, 0xf, PT ;  /* 0x0000000f0300780c */ /* 0x000fca0003fc4270 */
        /* <DEDUP_REMOVED lines=11> */
.L_x_31:
[----:B------:R-:W-:Y:S05]  /*1450*/  BSYNC.RECONVERGENT B0 ;  /* 0x0000000000007941 */ /* 0x000fea0003800200 */
.L_x_30:
        /* <DEDUP_REMOVED lines=13> */
.L_x_33:
[----:B------:R-:W-:Y:S05]  /*1530*/  BSYNC.RECONVERGENT B0 ;  /* 0x0000000000007941 */ /* 0x000fea0003800200 */
.L_x_32:
        /* <DEDUP_REMOVED lines=13> */
.L_x_35:
[----:B------:R-:W-:Y:S05]  /*1610*/  BSYNC.RECONVERGENT B0 ;  /* 0x0000000000007941 */ /* 0x000fea0003800200 */
.L_x_34:
        /* <DEDUP_REMOVED lines=13> */
.L_x_37:
[----:B------:R-:W-:Y:S05]  /*16f0*/  BSYNC.RECONVERGENT B0 ;  /* 0x0000000000007941 */ /* 0x000fea0003800200 */
.L_x_36:
        /* <DEDUP_REMOVED lines=13> */
.L_x_39:
[----:B------:R-:W-:Y:S05]  /*17d0*/  BSYNC.RECONVERGENT B0 ;  /* 0x0000000000007941 */ /* 0x000fea0003800200 */
.L_x_38:
        /* <DEDUP_REMOVED lines=13> */
.L_x_41:
[----:B------:R-:W-:Y:S05]  /*18b0*/  BSYNC.RECONVERGENT B0 ;  /* 0x0000000000007941 */ /* 0x000fea0003800200 */
.L_x_40:
        /* <DEDUP_REMOVED lines=13> */
.L_x_43:
[----:B------:R-:W-:Y:S05]  /*1990*/  BSYNC.RECONVERGENT B0 ;  /* 0x0000000000007941 */ /* 0x000fea0003800200 */
.L_x_42:
        /* <DEDUP_REMOVED lines=13> */
.L_x_45:
[----:B------:R-:W-:Y:S05]  /*1a70*/  BSYNC.RECONVERGENT B0 ;  /* 0x0000000000007941 */ /* 0x000fea0003800200 */
.L_x_44:
        /* <DEDUP_REMOVED lines=13> */
.L_x_47:
[----:B------:R-:W-:Y:S05]  /*1b50*/  BSYNC.RECONVERGENT B0 ;  /* 0x0000000000007941 */ /* 0x000fea0003800200 */
.L_x_46:
[----:B------:R-:W-:Y:S01]  /*1b60*/  BAR.SYNC.DEFER_BLOCKING 0x0 ;  /* 0x0000000000007b1d */ /* 0x000fe20000010000 */
[----:B------:R-:W-:-:S05]  /*1b70*/  ISETP.GT.AND P6, PT, R3, 0x6, PT ;  /* 0x000000060300780c */ /* 0x000fca0003fc4270 */
[----:B------:R-:W-:Y:S08]  /*1b80*/  BSSY.RECONVERGENT B0, `(.L_x_48) ;  /* 0x000000b000007945 */ /* 0x000ff00003800200 */
[----:B------:R-:W-:Y:S05]  /*1b90*/  @P6 BRA `(.L_x_49) ;  /* 0x0000000000246947 */ /* 0x000fea0003800000 */
[----:B------:R-:W5:Y:S01]  /*1ba0*/  LDS R8, [R2+0x464] ;  /* 0x0004640002087984 */ /* 0x000f620000000800 */
[----:B------:R-:W5:Y:S03]  /*1bb0*/  LDCU UR6, c[0x0][0x394] ;  /* 0x00007280ff0677ac */ /* 0x000f660008000800 */
[----:B------:R-:W-:Y:S04]  /*1bc0*/  LDS R3, [R4+0x3e4] ;  /* 0x0003e40004037984 */ /* 0x000fe80000000800 */
[----:B------:R-:W0:Y:S04]  /*1bd0*/  LDS R6, [R2+0x420] ;  /* 0x0004200002067984 */ /* 0x000e280000000800 */
[----:B-1234-:R-:W1:Y:S01]  /*1be0*/  LDS R9, [R2+0x424] ;  /* 0x0004240002097984 */ /* 0x01ee620000000800 */
[----:B-----5:R-:W-:-:S05]  /*1bf0*/  VIADD R8, R8, -UR6 ;  /* 0x8000000608087c36 */ /* 0x020fca0008000000 */
[----:B0-----:R-:W-:-:S04]  /*1c00*/  VIADDMNMX R6, R3, R6, R8, !PT ;  /* 0x0000000603067246 */ /* 0x001fc80007800108 */
[----:B-1----:R-:W-:-:S05]  /*1c10*/  VIADDMNMX R9, R9, -UR6, R6, !PT ;  /* 0x8000000609097c46 */ /* 0x002fca000f800106 */
[----:B------:R0:W-:Y:S02]  /*1c20*/  STS [R2+0x468], R9 ;  /* 0x0004680902007388 */ /* 0x0001e40000000800 */
.L_x_49:
[----:B------:R-:W-:Y:S05]  /*1c30*/  BSYNC.RECONVERGENT B0 ;  /* 0x0000000000007941 */ /* 0x000fea0003800200 */
.L_x_48:
[----:B------:R-:W-:Y:S06]  /*1c40*/  BAR.SYNC.DEFER_BLOCKING 0x0 ;  /* 0x0000000000007b1d */ /* 0x000fec0000010000 */
[----:B------:R-:W-:Y:S04]  /*1c50*/  BSSY.RECONVERGENT B0, `(.L_x_50) ;  /* 0x000000b000007945 */ /* 0x000fe80003800200 */
[----:B------:R-:W-:Y:S05]  /*1c60*/  @P5 BRA `(.L_x_51) ;  /* 0x0000000000245947 */ /* 0x000fea0003800000 */
[----:B------:R-:W5:Y:S01]  /*1c70*/  LDS R8, [R2+0x468] ;  /* 0x0004680002087984 */ /* 0x000f620000000800 */
[----:B------:R-:W5:Y:S03]  /*1c80*/  LDCU UR6, c[0x0][0x394] ;  /* 0x00007280ff0677ac */ /* 0x000f660008000800 */
[----:B------:R-:W-:Y:S04]  /*1c90*/  LDS R3, [R4+0x3e8] ;  /* 0x0003e80004037984 */ /* 0x000fe80000000800 */
[----:B------:R-:W5:Y:S04]  /*1ca0*/  LDS R6, [R2+0x424] ;  /* 0x0004240002067984 */ /* 0x000f680000000800 */
[----:B01234-:R-:W0:Y:S01]  /*1cb0*/  LDS R9, [R2+0x428] ;  /* 0x0004280002097984 */ /* 0x01fe220000000800 */
[----:B-----5:R-:W-:-:S05]  /*1cc0*/  VIADD R8, R8, -UR6 ;  /* 0x8000000608087c36 */ /* 0x020fca0008000000 */
[----:B------:R-:W-:-:S04]  /*1cd0*/  VIADDMNMX R6, R3, R6, R8, !PT ;  /* 0x0000000603067246 */ /* 0x000fc80007800108 */
[----:B0-----:R-:W-:-:S05]  /*1ce0*/  VIADDMNMX R9, R9, -UR6, R6, !PT ;  /* 0x8000000609097c46 */ /* 0x001fca000f800106 */
[----:B------:R0:W-:Y:S02]  /*1cf0*/  STS [R2+0x46c], R9 ;  /* 0x00046c0902007388 */ /* 0x0001e40000000800 */
.L_x_51:
[----:B------:R-:W-:Y:S05]  /*1d00*/  BSYNC.RECONVERGENT B0 ;  /* 0x0000000000007941 */ /* 0x000fea0003800200 */
.L_x_50:
        /* <DEDUP_REMOVED lines=12> */
.L_x_53:
[----:B------:R-:W-:Y:S05]  /*1dd0*/  BSYNC.RECONVERGENT B0 ;  /* 0x0000000000007941 */ /* 0x000fea0003800200 */
.L_x_52:
        /* <DEDUP_REMOVED lines=12> */
.L_x_55:
[----:B------:R-:W-:Y:S05]  /*1ea0*/  BSYNC.RECONVERGENT B0 ;  /* 0x0000000000007941 */ /* 0x000fea0003800200 */
.L_x_54:
        /* <DEDUP_REMOVED lines=12> */
.L_x_57:
[----:B------:R-:W-:Y:S05]  /*1f70*/  BSYNC.RECONVERGENT B0 ;  /* 0x0000000000007941 */ /* 0x000fea0003800200 */
.L_x_56:
        /* <DEDUP_REMOVED lines=12> */
.L_x_59:
[----:B------:R-:W-:Y:S05]  /*2040*/  BSYNC.RECONVERGENT B0 ;  /* 0x0000000000007941 */ /* 0x000fea0003800200 */
.L_x_58:
[----:B------:R-:W-:Y:S06]  /*2050*/  BAR.SYNC.DEFER_BLOCKING 0x0 ;  /* 0x0000000000007b1d */ /* 0x000fec0000010000 */
[----:B------:R-:W-:Y:S04]  /*2060*/  BSSY.RECONVERGENT B0, `(.L_x_60) ;  /* 0x000000b000007945 */ /* 0x000fe80003800200 */
[----:B------:R-:W-:Y:S05]  /*2070*/  @P0 BRA `(.L_x_61) ;  /* 0x0000000000240947 */ /* 0x000fea0003800000 */
[----:B------:R-:W5:Y:S01]  /*2080*/  LDS R6, [R2+0x47c] ;  /* 0x00047c0002067984 */ /* 0x000f620000000800 */
[----:B------:R-:W5:Y:S03]  /*2090*/  LDCU UR6, c[0x0][0x394] ;  /* 0x00007280ff0677ac */ /* 0x000f660008000800 */
[----:B------:R-:W-:Y:S04]  /*20a0*/  LDS R4, [R4+0x3fc] ;  /* 0x0003fc0004047984 */ /* 0x000fe80000000800 */
[----:B------:R-:W0:Y:S04]  /*20b0*/  LDS R3, [R2+0x438] ;  /* 0x0004380002037984 */ /* 0x000e280000000800 */
[----:B------:R-:W1:Y:S01]  /*20c0*/  LDS R8, [R2+0x43c] ;  /* 0x00043c0002087984 */ /* 0x000e620000000800 */
[----:B-----5:R-:W-:-:S05]  /*20d0*/  VIADD R6, R6, -UR6 ;  /* 0x8000000606067c36 */ /* 0x020fca0008000000 */
[----:B0-----:R-:W-:-:S04]  /*20e0*/  VIADDMNMX R3, R4, R3, R6, !PT ;  /* 0x0000000304037246 */ /* 0x001fc80007800106 */
[----:B-1----:R-:W-:-:S05]  /*20f0*/  VIADDMNMX R3, R8, -UR6, R3, !PT ;  /* 0x8000000608037c46 */ /* 0x002fca000f800103 */
[----:B------:R0:W-:Y:S02]  /*2100*/  STS [R2+0x480], R3 ;  /* 0x0004800302007388 */ /* 0x0001e40000000800 */
.L_x_61:
[----:B------:R-:W-:Y:S05]  /*2110*/  BSYNC.RECONVERGENT B0 ;  /* 0x0000000000007941 */ /* 0x000fea0003800200 */
.L_x_60:
[----:B------:R-:W-:Y:S01]  /*2120*/  BAR.SYNC.DEFER_BLOCKING 0x0 ;  /* 0x0000000000007b1d */ /* 0x000fe20000010000 */
[--C-:B------:R-:W-:Y:S01]  /*2130*/  SHF.R.S32.HI R15, RZ, 0x1f, R0.reuse ;  /* 0x0000001fff0f7819 */ /* 0x100fe20000011400 */
[C---:B------:R-:W-:Y:S01]  /*2140*/  IMAD.SHL.U32 R23, R0.reuse, 0x4, RZ ;  /* 0x0000000400177824 */ /* 0x040fe200078e00ff */
[----:B------:R-:W-:Y:S02]  /*2150*/  SHF.R.S32.HI R4, RZ, 0x1f, R7 ;  /* 0x0000001fff047819 */ /* 0x000fe40000011407 */
[C---:B------:R-:W-:Y:S01]  /*2160*/  IADD3.X R5, PT, PT, R0.reuse, R5, R0, !PT, PT ;  /* 0x0000000500057210 */ /* 0x040fe20007fee400 */
[----:B------:R-:W5:Y:S01]  /*2170*/  LDCU.64 UR6, c[0x0][0x388] ;  /* 0x00007100ff0677ac */ /* 0x000f620008000a00 */
[----:B------:R-:W-:Y:S02]  /*2180*/  SHF.L.U64.HI R15, R0, 0x2, R15 ;  /* 0x00000002000f7819 */ /* 0x000fe4000001020f */
[----:B------:R-:W-:Y:S01]  /*2190*/  SHF.R.S32.HI R0, RZ, 0x1f, R5 ;  /* 0x0000001fff007819 */ /* 0x000fe20000011405 */
[----:B------:R-:W0:Y:S01]  /*21a0*/  LDS R14, [R20+0x44] ;  /* 0x00004400140e7984 */ /* 0x000e220000000800 */
[----:B-----5:R-:W-:-:S02]  /*21b0*/  LEA R8, P0, R7, UR6, 0x2 ;  /* 0x0000000607087c11 */ /* 0x020fc4000f8010ff */
[----:B------:R-:W-:Y:S01]  /*21c0*/  LEA R16, P1, R5, UR6, 0x2 ;  /* 0x0000000605107c11 */ /* 0x000fe2000f8210ff */
[----:B------:R-:W5:Y:S01]  /*21d0*/  LDS R22, [R20+0x88] ;  /* 0x0000880014167984 */ /* 0x000f620000000800 */
[----:B01234-:R-:W-:Y:S02]  /*21e0*/  LEA.HI.X R9, R7, UR7, R4, 0x2, P0 ;  /* 0x0000000707097c11 */ /* 0x01ffe400080f1404 */
[----:B------:R-:W-:Y:S01]  /*21f0*/  IADD3 R4, P0, PT, R23, R8, RZ ;  /* 0x0000000817047210 */ /* 0x000fe20007f1e0ff */
[----:B------:R-:W0:Y:S01]  /*2200*/  LDS R2, [R20+0xcc] ;  /* 0x0000cc0014027984 */ /* 0x000e220000000800 */
[----:B------:R-:W-:-:S03]  /*2210*/  LEA.HI.X R17, R5, UR7, R0, 0x2, P1 ;  /* 0x0000000705117c11 */ /* 0x000fc600088f1400 */
[----:B------:R-:W1:Y:S01]  /*2220*/  LDS R10, [R20+0x110] ;  /* 0x00011000140a7984 */ /* 0x000e620000000800 */
[----:B------:R-:W-:Y:S01]  /*2230*/  IMAD.X R5, R15, 0x1, R9, P0 ;  /* 0x000000010f057824 */ /* 0x000fe200000e0609 */
[-C--:B------:R-:W-:Y:S02]  /*2240*/  IADD3 R6, P0, PT, R16, R23.reuse, RZ ;  /* 0x0000001710067210 */ /* 0x080fe40007f1e0ff */
[----:B------:R-:W2:Y:S03]  /*2250*/  LDS R3, [R20+0x154] ;  /* 0x0001540014037984 */ /* 0x000ea60000000800 */
[----:B------:R-:W-:Y:S01]  /*2260*/  IMAD.X R7, R17, 0x1, R15, P0 ;  /* 0x0000000111077824 */ /* 0x000fe200000e060f */
[----:B------:R-:W3:Y:S01]  /*2270*/  LDS R21, [R20+0x198] ;  /* 0x0001980014157984 */ /* 0x000ee20000000800 */
[----:B------:R-:W-:-:S03]  /*2280*/  IADD3 R18, P0, PT, R6, R23, RZ ;  /* 0x0000001706127210 */ /* 0x000fc60007f1e0ff */
[----:B------:R-:W4:Y:S01]  /*2290*/  LDS R11, [R20+0x1dc] ;  /* 0x0001dc00140b7984 */ /* 0x000f220000000800 */
[-C--:B------:R-:W-:Y:S01]  /*22a0*/  IADD3 R12, P1, PT, R18, R23.reuse, RZ ;  /* 0x00000017120c7210 */ /* 0x080fe20007f3e0ff */
[--C-:B------:R-:W-:Y:S02]  /*22b0*/  IMAD.X R19, R7, 0x1, R15.reuse, P0 ;  /* 0x0000000107137824 */ /* 0x100fe400000e060f */
[----:B------:R-:W4:Y:S02]  /*22c0*/  LDS R28, [R20+0x220] ;  /* 0x00022000141c7984 */ /* 0x000f240000000800 */
[----:B------:R-:W-:Y:S02]  /*22d0*/  IMAD.X R13, R19, 0x1, R15, P1 ;  /* 0x00000001130d7824 */ /* 0x000fe400008e060f */
[----:B------:R-:W4:Y:S04]  /*22e0*/  LDS R25, [R20+0x264] ;  /* 0x0002640014197984 */ /* 0x000f280000000800 */
[----:B------:R-:W4:Y:S04]  /*22f0*/  LDS R27, [R20+0x2a8] ;  /* 0x0002a800141b7984 */ /* 0x000f280000000800 */
[----:B------:R5:W-:Y:S04]  /*2300*/  STG.E desc[UR4][R8.64], R14 ;  /* 0x0000000e08007986 */ /* 0x000be8000c101904 */
[----:B------:R-:W4:Y:S04]  /*2310*/  LDS R29, [R20+0x2ec] ;  /* 0x0002ec00141d7984 */ /* 0x000f280000000800 */
[----:B------:R-:W4:Y:S01]  /*2320*/  LDS R0, [R20+0x330] ;  /* 0x0003300014007984 */ /* 0x000f220000000800 */
[----:B-----5:R-:W-:-:S03]  /*2330*/  IADD3 R8, P0, PT, R12, R23, RZ ;  /* 0x000000170c087210 */ /* 0x020fc60007f1e0ff */
[----:B------:R5:W-:Y:S04]  /*2340*/  STG.E desc[UR4][R4.64], R22 ;  /* 0x0000001604007986 */ /* 0x000be8000c101904 */
[----:B------:R-:W4:Y:S01]  /*2350*/  LDS R14, [R20+0x374] ;  /* 0x00037400140e7984 */ /* 0x000f220000000800 */
[----:B------:R-:W-:-:S03]  /*2360*/  IMAD.X R9, R13, 0x1, R15, P0 ;  /* 0x000000010d097824 */ /* 0x000fc600000e060f */
[----:B------:R-:W4:Y:S01]  /*2370*/  LDS R22, [R20+0x3b8] ;  /* 0x0003b80014167984 */ /* 0x000f220000000800 */
[----:B-----5:R-:W-:-:S03]  /*2380*/  IADD3 R4, P1, PT, R8, R23, RZ ;  /* 0x0000001708047210 */ /* 0x020fc60007f3e0ff */
[----:B------:R-:W5:Y:S04]  /*2390*/  LDS R24, [R20+0x3fc] ;  /* 0x0003fc0014187984 */ /* 0x000f680000000800 */
[----:B------:R-:W5:Y:S01]  /*23a0*/  LDS R26, [R20+0x440] ;  /* 0x00044000141a7984 */ /* 0x000f620000000800 */
[----:B------:R-:W-:-:S03]  /*23b0*/  IMAD.X R5, R9, 0x1, R15, P1 ;  /* 0x0000000109057824 */ /* 0x000fc600008e060f */
[----:B0-----:R0:W-:Y:S04]  /*23c0*/  STG.E desc[UR4][R16.64], R2 ;  /* 0x0000000210007986 */ /* 0x0011e8000c101904 */
[----:B-1----:R1:W-:Y:S04]  /*23d0*/  STG.E desc[UR4][R6.64], R10 ;  /* 0x0000000a06007986 */ /* 0x0023e8000c101904 */
[----:B--2---:R2:W-:Y:S01]  /*23e0*/  STG.E desc[UR4][R18.64], R3 ;  /* 0x0000000312007986 */ /* 0x0045e2000c101904 */
[----:B0-----:R-:W-:-:S03]  /*23f0*/  IADD3 R2, P0, PT, R4, R23, RZ ;  /* 0x0000001704027210 */ /* 0x001fc60007f1e0ff */
[----:B---3--:R-:W-:Y:S01]  /*2400*/  STG.E desc[UR4][R12.64], R21 ;  /* 0x000000150c007986 */ /* 0x008fe2000c101904 */
[----:B-1----:R-:W-:-:S03]  /*2410*/  IADD3 R6, P1, PT, R2, R23, RZ ;  /* 0x0000001702067210 */ /* 0x002fc60007f3e0ff */
[----:B----4-:R0:W-:Y:S01]  /*2420*/  STG.E desc[UR4][R8.64], R11 ;  /* 0x0000000b08007986 */ /* 0x0101e2000c101904 */
[--C-:B--2---:R-:W-:Y:S01]  /*2430*/  IMAD.X R3, R5, 0x1, R15.reuse, P0 ;  /* 0x0000000105037824 */ /* 0x104fe200000e060f */
[-C--:B------:R-:W-:Y:S02]  /*2440*/  IADD3 R10, P0, PT, R6, R23.reuse, RZ ;  /* 0x00000017060a7210 */ /* 0x080fe40007f1e0ff */
[----:B------:R-:W-:Y:S01]  /*2450*/  STG.E desc[UR4][R4.64], R28 ;  /* 0x0000001c04007986 */ /* 0x000fe2000c101904 */
[--C-:B------:R-:W-:Y:S01]  /*2460*/  IMAD.X R7, R3, 0x1, R15.reuse, P1 ;  /* 0x0000000103077824 */ /* 0x100fe200008e060f */
[-C--:B------:R-:W-:Y:S02]  /*2470*/  IADD3 R16, P1, PT, R10, R23.reuse, RZ ;  /* 0x000000170a107210 */ /* 0x080fe40007f3e0ff */
[----:B------:R-:W-:Y:S01]  /*2480*/  STG.E desc[UR4][R2.64], R25 ;  /* 0x0000001902007986 */ /* 0x000fe2000c101904 */
[----:B0-----:R-:W-:Y:S01]  /*2490*/  IMAD.X R11, R7, 0x1, R15, P0 ;  /* 0x00000001070b7824 */ /* 0x001fe200000e060f */
[----:B------:R-:W-:-:S02]  /*24a0*/  IADD3 R20, P0, PT, R16, R23, RZ ;  /* 0x0000001710147210 */ /* 0x000fc40007f1e0ff */
[----:B------:R-:W-:Y:S01]  /*24b0*/  STG.E desc[UR4][R6.64], R27 ;  /* 0x0000001b06007986 */ /* 0x000fe2000c101904 */
[--C-:B------:R-:W-:Y:S01]  /*24c0*/  IMAD.X R17, R11, 0x1, R15.reuse, P1 ;  /* 0x000000010b117824 */ /* 0x100fe200008e060f */
[-C--:B------:R-:W-:Y:S02]  /*24d0*/  IADD3 R18, P1, PT, R20, R23.reuse, RZ ;  /* 0x0000001714127210 */ /* 0x080fe40007f3e0ff */
[----:B------:R-:W-:Y:S01]  /*24e0*/  STG.E desc[UR4][R10.64], R29 ;  /* 0x0000001d0a007986 */ /* 0x000fe2000c101904 */
[--C-:B------:R-:W-:Y:S01]  /*24f0*/  IMAD.X R21, R17, 0x1, R15.reuse, P0 ;  /* 0x0000000111157824 */ /* 0x100fe200000e060f */
[-C--:B------:R-:W-:Y:S02]  /*2500*/  IADD3 R12, P0, PT, R18, R23.reuse, RZ ;  /* 0x00000017120c7210 */ /* 0x080fe40007f1e0ff */
[----:B------:R-:W-:Y:S01]  /*2510*/  STG.E desc[UR4][R16.64], R0 ;  /* 0x0000000010007986 */ /* 0x000fe2000c101904 */
[----:B------:R-:W-:Y:S01]  /*2520*/  IMAD.X R19, R21, 0x1, R15, P1 ;  /* 0x0000000115137824 */ /* 0x000fe200008e060f */
[----:B------:R-:W-:-:S02]  /*2530*/  IADD3 R8, P1, PT, R12, R23, RZ ;  /* 0x000000170c087210 */ /* 0x000fc40007f3e0ff */
[----:B------:R-:W-:Y:S01]  /*2540*/  STG.E desc[UR4][R20.64], R14 ;  /* 0x0000000e14007986 */ /* 0x000fe2000c101904 */
[----:B------:R-:W-:-:S03]  /*2550*/  IMAD.X R13, R19, 0x1, R15, P0 ;  /* 0x00000001130d7824 */ /* 0x000fc600000e060f */
[----:B------:R-:W-:Y:S01]  /*2560*/  STG.E desc[UR4][R18.64], R22 ;  /* 0x0000001612007986 */ /* 0x000fe2000c101904 */
[----:B------:R-:W-:-:S03]  /*2570*/  IMAD.X R9, R13, 0x1, R15, P1 ;  /* 0x000000010d097824 */ /* 0x000fc600008e060f */
[----:B-----5:R-:W-:Y:S04]  /*2580*/  STG.E desc[UR4][R12.64], R24 ;  /* 0x000000180c007986 */ /* 0x020fe8000c101904 */
[----:B------:R-:W-:Y:S01]  /*2590*/  STG.E desc[UR4][R8.64], R26 ;  /* 0x0000001a08007986 */ /* 0x000fe2000c101904 */
[----:B------:R-:W-:Y:S05]  /*25a0*/  EXIT ;  /* 0x000000000000794d */ /* 0x000fea0003800000 */
.L_x_62:
[----:B------:R-:W-:-:S00]  /*25b0*/  BRA `(.L_x_62) ;  /* 0xfffffffc00fc7947 */ /* 0x000fc0000383ffff */
[----:B------:R-:W-:-:S00]  /*25c0*/  NOP ;  /* 0x0000000000007918 */ /* 0x000fc00000000000 */
        /* <DEDUP_REMOVED lines=11> */
.L_x_126:


//--------------------- .text._Z20needle_cuda_shared_1PiS_iiii --------------------------
	.section	.text._Z20needle_cuda_shared_1PiS_iiii,"ax",@progbits
	.align	128
        .global         _Z20needle_cuda_shared_1PiS_iiii
        .type           _Z20needle_cuda_shared_1PiS_iiii,@function
        .size           _Z20needle_cuda_shared_1PiS_iiii,(.L_x_127 - _Z20needle_cuda_shared_1PiS_iiii)
        .other          _Z20needle_cuda_shared_1PiS_iiii,@"STO_CUDA_ENTRY STV_DEFAULT"
_Z20needle_cuda_shared_1PiS_iiii:
.text._Z20needle_cuda_shared_1PiS_iiii:
[----:B------:R-:W-:Y:S08]  /*0000*/  LDC R1, c[0x0][0x37c] ;  /* 0x0000df00ff017b82 */ /* 0x000ff00000000800 */
[----:B------:R-:W0:Y:S01]  /*0010*/  S2UR UR4, SR_CTAID.X ;  /* 0x00000000000479c3 */ /* 0x000e220000002500 */
[----:B------:R-:W1:Y:S01]  /*0020*/  S2R R3, SR_TID.X ;  /* 0x0000000000037919 */ /* 0x000e620000002100 */
[----:B------:R-:W-:Y:S01]  /*0030*/  MOV R4, 0x400 ;  /* 0x0000040000047802 */ /* 0x000fe20000000f00 */
[----:B------:R-:W2:Y:S04]  /*0040*/  S2R R15, SR_CgaCtaId ;  /* 0x00000000000f7919 */ /* 0x000ea80000008800 */
[----:B------:R-:W-:Y:S01]  /*0050*/  VIADD R6, R4, 0x484 ;  /* 0x0000048404067836 */ /* 0x000fe20000000000 */
[----:B------:R-:W3:Y:S08]  /*0060*/  LDC R0, c[0x0][0x390] ;  /* 0x0000e400ff007b82 */ /* 0x000ef00000000800 */
[----:B------:R-:W4:Y:S01]  /*0070*/  LDC R2, c[0x0][0x398] ;  /* 0x0000e600ff027b82 */ /* 0x000f220000000800 */
[----:B0-----:R-:W-:-:S07]  /*0080*/  ULOP3.LUT UR5, URZ, UR4, URZ, 0x33, !UPT ;  /* 0x00000004ff057292 */ /* 0x001fce000f8e33ff */
[----:B------:R-:W0:Y:S01]  /*0090*/  LDC.64 R8, c[0x0][0x380] ;  /* 0x0000e000ff087b82 */ /* 0x000e220000000a00 */
[----:B------:R-:W-:Y:S01]  /*00a0*/  USHF.L.U32 UR4, UR4, 0x4, URZ ;  /* 0x0000000404047899 */ /* 0x000fe200080006ff */
[----:B---3--:R-:W-:-:S06]  /*00b0*/  IMAD.SHL.U32 R5, R0, 0x10, RZ ;  /* 0x0000001000057824 */ /* 0x008fcc00078e00ff */
[----:B------:R-:W3:Y:S01]  /*00c0*/  LDC.64 R10, c[0x0][0x388] ;  /* 0x0000e200ff0a7b82 */ /* 0x000ee20000000a00 */
[C---:B--2---:R-:W-:Y:S02]  /*00d0*/  LEA R4, R15.reuse, R4, 0x18 ;  /* 0x000000040f047211 */ /* 0x044fe400078ec0ff */
[----:B------:R-:W-:Y:S01]  /*00e0*/  LEA R6, R15, R6, 0x18 ;  /* 0x000000060f067211 */ /* 0x000fe200078ec0ff */
[----:B----4-:R-:W-:-:S04]  /*00f0*/  VIADD R2, R2, UR5 ;  /* 0x0000000502027c36 */ /* 0x010fc80008000000 */
[----:B------:R-:W-:Y:S01]  /*0100*/  IMAD R2, R2, R5, UR4 ;  /* 0x0000000402027e24 */ /* 0x000fe2000f8e0205 */
[----:B------:R-:W2:Y:S03]  /*0110*/  LDCU.64 UR4, c[0x0][0x358] ;  /* 0x00006b00ff0477ac */ /* 0x000ea60008000a00 */
[----:B-1----:R-:W-:-:S04]  /*0120*/  IMAD.IADD R5, R2, 0x1, R3 ;  /* 0x0000000102057824 */ /* 0x002fc800078e0203 */
[----:B------:R-:W-:-:S04]  /*0130*/  IMAD.X R7, R5, 0x1, R0, PT ;  /* 0x0000000105077824 */ /* 0x000fc800038e0600 */
[----:B------:R-:W-:-:S04]  /*0140*/  IMAD R29, R0, 0x2, R7 ;  /* 0x00000002001d7824 */ /* 0x000fc800078e0207 */
[----:B0-----:R-:W-:-:S04]  /*0150*/  IMAD.WIDE R28, R29, 0x4, R8 ;  /* 0x000000041d1c7825 */ /* 0x001fc800078e0208 */
[----:B------:R-:W-:-:S04]  /*0160*/  IMAD.WIDE R8, R7, 0x4, R8 ;  /* 0x0000000407087825 */ /* 0x000fc800078e0208 */
[C---:B------:R-:W-:Y:S01]  /*0170*/  IMAD.WIDE R26, R0.reuse, 0x4, R28 ;  /* 0x00000004001a7825 */ /* 0x040fe200078e021c */
[----:B------:R-:W-:Y:S01]  /*0180*/  ISETP.NE.AND P0, PT, R3, RZ, PT ;  /* 0x000000ff0300720c */ /* 0x000fe20003f05270 */
[----:B--2---:R-:W2:Y:S02]  /*0190*/  LDG.E R28, desc[UR4][R28.64] ;  /* 0x000000041c1c7981 */ /* 0x004ea4000c1e1900 */
[C---:B------:R-:W-:Y:S02]  /*01a0*/  IMAD.WIDE R14, R0.reuse, 0x4, R8 ;  /* 0x00000004000e7825 */ /* 0x040fe400078e0208 */
[----:B------:R-:W4:Y:S02]  /*01b0*/  LDG.E R8, desc[UR4][R8.64] ;  /* 0x0000000408087981 */ /* 0x000f24000c1e1900 */
[C---:B------:R-:W-:Y:S02]  /*01c0*/  IMAD.WIDE R12, R0.reuse, 0x4, R26 ;  /* 0x00000004000c7825 */ /* 0x040fe400078e021a */
[----:B------:R0:W5:Y:S02]  /*01d0*/  LDG.E R7, desc[UR4][R14.64] ;  /* 0x000000040e077981 */ /* 0x000164000c1e1900 */
[----:B------:R-:W-:-:S02]  /*01e0*/  IMAD.WIDE R20, R0, 0x4, R12 ;  /* 0x0000000400147825 */ /* 0x000fc400078e020c */
[----:B------:R-:W2:Y:S02]  /*01f0*/  LDG.E R27, desc[UR4][R26.64] ;  /* 0x000000041a1b7981 */ /* 0x000ea4000c1e1900 */
[C---:B------:R-:W-:Y:S02]  /*0200*/  IMAD.WIDE R24, R0.reuse, 0x4, R20 ;  /* 0x0000000400187825 */ /* 0x040fe400078e0214 */
[----:B------:R-:W2:Y:S02]  /*0210*/  LDG.E R20, desc[UR4][R20.64] ;  /* 0x0000000414147981 */ /* 0x000ea4000c1e1900 */
[C---:B------:R-:W-:Y:S02]  /*0220*/  IMAD.WIDE R16, R0.reuse, 0x4, R24 ;  /* 0x0000000400107825 */ /* 0x040fe400078e0218 */
[----:B------:R1:W2:Y:S04]  /*0230*/  LDG.E R26, desc[UR4][R12.64] ;  /* 0x000000040c1a7981 */ /* 0x0002a8000c1e1900 */
[----:B------:R-:W2:Y:S01]  /*0240*/  LDG.E R25, desc[UR4][R24.64] ;  /* 0x0000000418197981 */ /* 0x000ea2000c1e1900 */
[----:B------:R-:W-:-:S04]  /*0250*/  IMAD.WIDE R22, R0, 0x4, R16 ;  /* 0x0000000400167825 */ /* 0x000fc800078e0210 */
[----:B---3--:R-:W-:Y:S01]  /*0260*/  @!P0 IMAD.WIDE R18, R2, 0x4, R10 ;  /* 0x0000000402128825 */ /* 0x008fe200078e020a */
[----:B------:R-:W3:Y:S03]  /*0270*/  LDG.E R21, desc[UR4][R22.64] ;  /* 0x0000000416157981 */ /* 0x000ee6000c1e1900 */
[C---:B0-----:R-:W-:Y:S01]  /*0280*/  IMAD.WIDE R14, R0.reuse, 0x4, R22 ;  /* 0x00000004000e7825 */ /* 0x041fe200078e0216 */
[----:B------:R0:W3:Y:S04]  /*0290*/  LDG.E R24, desc[UR4][R16.64] ;  /* 0x0000000410187981 */ /* 0x0000e8000c1e1900 */
[----:B------:R0:W4:Y:S01]  /*02a0*/  @!P0 LDG.E R9, desc[UR4][R18.64] ;  /* 0x0000000412098981 */ /* 0x000122000c1e1900 */
[----:B-1----:R-:W-:-:S03]  /*02b0*/  IMAD.WIDE R12, R0, 0x4, R14 ;  /* 0x00000004000c7825 */ /* 0x002fc600078e020e */
[----:B------:R-:W3:Y:S01]  /*02c0*/  LDG.E R14, desc[UR4][R14.64] ;  /* 0x000000040e0e7981 */ /* 0x000ee2000c1e1900 */
[----:B0-----:R-:W-:-:S03]  /*02d0*/  IMAD.WIDE R16, R0, 0x4, R12 ;  /* 0x0000000400107825 */ /* 0x001fc600078e020c */
[----:B------:R0:W3:Y:S01]  /*02e0*/  LDG.E R29, desc[UR4][R12.64] ;  /* 0x000000040c1d7981 */ /* 0x0000e2000c1e1900 */
[----:B------:R-:W-:-:S03]  /*02f0*/  IMAD.WIDE R18, R0, 0x4, R16 ;  /* 0x0000000400127825 */ /* 0x000fc600078e0210 */
[----:B------:R1:W3:Y:S01]  /*0300*/  LDG.E R15, desc[UR4][R16.64] ;  /* 0x00000004100f7981 */ /* 0x0002e2000c1e1900 */
[----:B------:R-:W-:-:S03]  /*0310*/  IMAD.WIDE R22, R0, 0x4, R18 ;  /* 0x0000000400167825 */ /* 0x000fc600078e0212 */
[----:B------:R-:W3:Y:S01]  /*0320*/  LDG.E R18, desc[UR4][R18.64] ;  /* 0x0000000412127981 */ /* 0x000ee2000c1e1900 */
[----:B0-----:R-:W-:-:S03]  /*0330*/  IMAD.WIDE R12, R0, 0x4, R22 ;  /* 0x00000004000c7825 */ /* 0x001fc600078e0216 */
[----:B------:R0:W3:Y:S01]  /*0340*/  LDG.E R22, desc[UR4][R22.64] ;  /* 0x0000000416167981 */ /* 0x0000e2000c1e1900 */
[----:B-1----:R-:W-:-:S03]  /*0350*/  IMAD.WIDE R16, R0, 0x4, R12 ;  /* 0x0000000400107825 */ /* 0x002fc600078e020c */
[----:B------:R1:W3:Y:S04]  /*0360*/  LDG.E R19, desc[UR4][R12.64] ;  /* 0x000000040c137981 */ /* 0x0002e8000c1e1900 */
[----:B------:R-:W3:Y:S01]  /*0370*/  LDG.E R16, desc[UR4][R16.64] ;  /* 0x0000000410107981 */ /* 0x000ee2000c1e1900 */
[C---:B0-----:R-:W-:Y:S02]  /*0380*/  IMAD R23, R3.reuse, 0x4, R6 ;  /* 0x0000000403177824 */ /* 0x041fe400078e0206 */
[----:B-1----:R-:W-:Y:S01]  /*0390*/  IMAD R13, R3, R0, R0 ;  /* 0x00000000030d7224 */ /* 0x002fe200078e0200 */
[----:B----4-:R0:W-:Y:S04]  /*03a0*/  @!P0 STS [R4], R9 ;  /* 0x0000000904008388 */ /* 0x0101e80000000800 */
[----:B------:R1:W-:Y:S04]  /*03b0*/  STS [R23], R8 ;  /* 0x0000000817007388 */ /* 0x0003e80000000800 */
[----:B-----5:R4:W-:Y:S04]  /*03c0*/  STS [R23+0x40], R7 ;  /* 0x0000400717007388 */ /* 0x0209e80000000800 */
[----:B--2---:R-:W-:Y:S04]  /*03d0*/  STS [R23+0x80], R28 ;  /* 0x0000801c17007388 */ /* 0x004fe80000000800 */
[----:B------:R-:W-:Y:S04]  /*03e0*/  STS [R23+0xc0], R27 ;  /* 0x0000c01b17007388 */ /* 0x000fe80000000800 */
[----:B------:R-:W-:Y:S04]  /*03f0*/  STS [R23+0x100], R26 ;  /* 0x0001001a17007388 */ /* 0x000fe80000000800 */
[----:B------:R-:W-:Y:S04]  /*0400*/  STS [R23+0x140], R20 ;  /* 0x0001401417007388 */ /* 0x000fe80000000800 */
[----:B------:R-:W-:Y:S04]  /*0410*/  STS [R23+0x180], R25 ;  /* 0x0001801917007388 */ /* 0x000fe80000000800 */
[----:B---3--:R-:W-:Y:S04]  /*0420*/  STS [R23+0x1c0], R24 ;  /* 0x0001c01817007388 */ /* 0x008fe80000000800 */
[----:B------:R-:W-:Y:S04]  /*0430*/  STS [R23+0x200], R21 ;  /* 0x0002001517007388 */ /* 0x000fe80000000800 */
[----:B------:R-:W-:Y:S04]  /*0440*/  STS [R23+0x240], R14 ;  /* 0x0002400e17007388 */ /* 0x000fe80000000800 */
[----:B------:R-:W-:Y:S04]  /*0450*/  STS [R23+0x280], R29 ;  /* 0x0002801d17007388 */ /* 0x000fe80000000800 */
[----:B------:R-:W-:Y:S04]  /*0460*/  STS [R23+0x2c0], R15 ;  /* 0x0002c00f17007388 */ /* 0x000fe80000000800 */
[----:B------:R2:W-:Y:S04]  /*0470*/  STS [R23+0x300], R18 ;  /* 0x0003001217007388 */ /* 0x0005e80000000800 */
[----:B------:R-:W-:Y:S04]  /*0480*/  STS [R23+0x340], R22 ;  /* 0x0003401617007388 */ /* 0x000fe80000000800 */
[----:B------:R-:W-:Y:S04]  /*0490*/  STS [R23+0x380], R19 ;  /* 0x0003801317007388 */ /* 0x000fe80000000800 */
[----:B------:R-:W-:Y:S01]  /*04a0*/  STS [R23+0x3c0], R16 ;  /* 0x0003c01017007388 */ /* 0x000fe20000000800 */
[----:B0-----:R-:W-:-:S04]  /*04b0*/  IMAD.IADD R9, R2, 0x1, R13 ;  /* 0x0000000102097824 */ /* 0x001fc800078e020d */
[----:B-1----:R-:W-:Y:S01]  /*04c0*/  IMAD.WIDE R8, R9, 0x4, R10 ;  /* 0x0000000409087825 */ /* 0x002fe200078e020a */
[----:B------:R-:W-:Y:S06]  /*04d0*/  BAR.SYNC.DEFER_BLOCKING 0x0 ;  /* 0x0000000000007b1d */ /* 0x000fec0000010000 */
[----:B------:R-:W3:Y:S01]  /*04e0*/  LDG.E R8, desc[UR4][R8.64] ;  /* 0x0000000408087981 */ /* 0x000ee2000c1e1900 */
[----:B----4-:R-:W-:Y:S02]  /*04f0*/  VIADD R7, R5, 0x1 ;  /* 0x0000000105077836 */ /* 0x010fe40000000000 */
[----:B------:R-:W-:-:S02]  /*0500*/  IMAD R5, R3, 0x44, R4 ;  /* 0x0000004403057824 */ /* 0x000fc400078e0204 */
[----:B------:R-:W-:-:S03]  /*0510*/  IMAD.WIDE R10, R7, 0x4, R10 ;  /* 0x00000004070a7825 */ /* 0x000fc600078e020a */
[----:B---3--:R0:W-:Y:S01]  /*0520*/  STS [R5+0x44], R8 ;  /* 0x0000440805007388 */ /* 0x0081e20000000800 */
[----:B------:R-:W-:Y:S06]  /*0530*/  BAR.SYNC.DEFER_BLOCKING 0x0 ;  /* 0x0000000000007b1d */ /* 0x000fec0000010000 */
[----:B------:R-:W3:Y:S01]  /*0540*/  LDG.E R10, desc[UR4][R10.64] ;  /* 0x000000040a0a7981 */ /* 0x000ee2000c1e1900 */
[C---:B------:R-:W-:Y:S02]  /*0550*/  ISETP.GT.AND P0, PT, R3.reuse, RZ, PT ;  /* 0x000000ff0300720c */ /* 0x040fe40003f04270 */
[----:B------:R-:W-:-:S04]  /*0560*/  LEA R12, R3, 0x40, 0x6 ;  /* 0x00000040030c7811 */ /* 0x000fc800078e30ff */
[--C-:B------:R-:W-:Y:S01]  /*0570*/  IADD3 R7, PT, PT, -R12, 0x44, R5.reuse ;  /* 0x000000440c077810 */ /* 0x100fe20007ffe105 */
[C---:B------:R-:W-:Y:S01]  /*0580*/  IMAD R4, R3.reuse, -0x44, R4 ;  /* 0xffffffbc03047824 */ /* 0x040fe200078e0204 */
[C---:B--2---:R-:W-:Y:S01]  /*0590*/  LEA R18, R3.reuse, 0x40, 0x6 ;  /* 0x0000004003127811 */ /* 0x044fe200078e30ff */
[C---:B------:R-:W-:Y:S01]  /*05a0*/  IMAD R6, R3.reuse, -0x40, R6 ;  /* 0xffffffc003067824 */ /* 0x040fe200078e0206 */
[C---:B------:R-:W-:Y:S01]  /*05b0*/  ISETP.GT.AND P6, PT, R3.reuse, 0x6, PT ;  /* 0x000000060300780c */ /* 0x040fe20003fc4270 */
[----:B------:R-:W-:Y:S01]  /*05c0*/  BSSY.RECONVERGENT B0, `(.L_x_63) ;  /* 0x0000016000007945 */ /* 0x000fe20003800200 */
[----:B------:R-:W-:Y:S01]  /*05d0*/  IADD3 R18, PT, PT, -R18, 0x44, R5 ;  /* 0x0000004412127810 */ /* 0x000fe20007ffe105 */
[C---:B------:R-:W-:Y:S01]  /*05e0*/  IMAD R4, R3.reuse, 0x4, R4 ;  /* 0x0000000403047824 */ /* 0x040fe200078e0204 */
[C---:B------:R-:W-:Y:S01]  /*05f0*/  ISETP.GT.AND P1, PT, R3.reuse, 0x1, PT ;  /* 0x000000010300780c */ /* 0x040fe20003f24270 */
[C---:B0-----:R-:W-:Y:S01]  /*0600*/  IMAD R5, R3.reuse, 0x4, R6 ;  /* 0x0000000403057824 */ /* 0x041fe200078e0206 */
[----:B------:R-:W-:-:S02]  /*0610*/  ISETP.GT.AND P2, PT, R3, 0x2, PT ;  /* 0x000000020300780c */ /* 0x000fc40003f44270 */
[C---:B------:R-:W-:Y:S02]  /*0620*/  ISETP.GT.AND P3, PT, R3.reuse, 0x3, PT ;  /* 0x000000030300780c */ /* 0x040fe40003f64270 */
[C---:B------:R-:W-:Y:S02]  /*0630*/  ISETP.GT.AND P4, PT, R3.reuse, 0x4, PT ;  /* 0x000000040300780c */ /* 0x040fe40003f84270 */
[----:B------:R-:W-:Y:S02]  /*0640*/  ISETP.GT.AND P5, PT, R3, 0x5, PT ;  /* 0x000000050300780c */ /* 0x000fe40003fa4270 */
[----:B------:R-:W-:Y:S01]  /*0650*/  P2R R8, PR, RZ, 0x40 ;  /* 0x00000040ff087803 */ /* 0x000fe20000000000 */
[----:B---3--:R0:W-:Y:S01]  /*0660*/  STS [R7], R10 ;  /* 0x0000000a07007388 */ /* 0x0081e20000000800 */
[----:B------:R-:W-:Y:S06]  /*0670*/  BAR.SYNC.DEFER_BLOCKING 0x0 ;  /* 0x0000000000007b1d */ /* 0x000fec0000010000 */
[----:B------:R-:W-:Y:S05]  /*0680*/  @P0 BRA `(.L_x_64) ;  /* 0x0000000000240947 */ /* 0x000fea0003800000 */
[----:B------:R-:W1:Y:S01]  /*0690*/  LDS R8, [R4+0x44] ;  /* 0x0000440004087984 */ /* 0x000e620000000800 */
[----:B------:R-:W1:Y:S03]  /*06a0*/  LDCU UR6, c[0x0][0x394] ;  /* 0x00007280ff0677ac */ /* 0x000e660008000800 */
[----:B------:R-:W-:Y:S04]  /*06b0*/  LDS R6, [R4] ;  /* 0x0000000004067984 */ /* 0x000fe80000000800 */
[----:B0-----:R-:W0:Y:S04]  /*06c0*/  LDS R7, [R5] ;  /* 0x0000000005077984 */ /* 0x001e280000000800 */
[----:B------:R-:W2:Y:S01]  /*06d0*/  LDS R9, [R4+0x4] ;  /* 0x0000040004097984 */ /* 0x000ea20000000800 */
[----:B-1----:R-:W-:-:S05]  /*06e0*/  VIADD R8, R8, -UR6 ;  /* 0x8000000608087c36 */ /* 0x002fca0008000000 */
[----:B0-----:R-:W-:-:S04]  /*06f0*/  VIADDMNMX R6, R7, R6, R8, !PT ;  /* 0x0000000607067246 */ /* 0x001fc80007800108 */
[----:B--2---:R-:W-:-:S05]  /*0700*/  VIADDMNMX R9, R9, -UR6, R6, !PT ;  /* 0x8000000609097c46 */ /* 0x004fca000f800106 */
[----:B------:R1:W-:Y:S02]  /*0710*/  STS [R4+0x48], R9 ;  /* 0x0000480904007388 */ /* 0x0003e40000000800 */
.L_x_64:
[----:B------:R-:W-:Y:S05]  /*0720*/  BSYNC.RECONVERGENT B0 ;  /* 0x0000000000007941 */ /* 0x000fea0003800200 */
.L_x_63:
[----:B------:R-:W-:Y:S06]  /*0730*/  BAR.SYNC.DEFER_BLOCKING 0x0 ;  /* 0x0000000000007b1d */ /* 0x000fec0000010000 */
[----:B------:R-:W-:Y:S04]  /*0740*/  BSSY.RECONVERGENT B0, `(.L_x_65) ;  /* 0x000000b000007945 */ /* 0x000fe80003800200 */
[----:B------:R-:W-:Y:S05]  /*0750*/  @P1 BRA `(.L_x_66) ;  /* 0x0000000000241947 */ /* 0x000fea0003800000 */
[----:B------:R-:W2:Y:S01]  /*0760*/  LDS R8, [R4+0x88] ;  /* 0x0000880004087984 */ /* 0x000ea20000000800 */
[----:B------:R-:W2:Y:S03]  /*0770*/  LDCU UR6, c[0x0][0x394] ;  /* 0x00007280ff0677ac */ /* 0x000ea60008000800 */
[----:B------:R-:W-:Y:S04]  /*0780*/  LDS R6, [R5+0x40] ;  /* 0x0000400005067984 */ /* 0x000fe80000000800 */
[----:B0-----:R-:W0:Y:S04]  /*0790*/  LDS R7, [R4+0x44] ;  /* 0x0000440004077984 */ /* 0x001e280000000800 */
[----:B-1----:R-:W1:Y:S01]  /*07a0*/  LDS R9, [R4+0x48] ;  /* 0x0000480004097984 */ /* 0x002e620000000800 */
[----:B--2---:R-:W-:-:S05]  /*07b0*/  VIADD R8, R8, -UR6 ;  /* 0x8000000608087c36 */ /* 0x004fca0008000000 */
[----:B0-----:R-:W-:-:S04]  /*07c0*/  VIADDMNMX R6, R6, R7, R8, !PT ;  /* 0x0000000706067246 */ /* 0x001fc80007800108 */
[----:B-1----:R-:W-:-:S05]  /*07d0*/  VIADDMNMX R9, R9, -UR6, R6, !PT ;  /* 0x8000000609097c46 */ /* 0x002fca000f800106 */
[----:B------:R2:W-:Y:S02]  /*07e0*/  STS [R4+0x8c], R9 ;  /* 0x00008c0904007388 */ /* 0x0005e40000000800 */
.L_x_66:
[----:B------:R-:W-:Y:S05]  /*07f0*/  BSYNC.RECONVERGENT B0 ;  /* 0x0000000000007941 */ /* 0x000fea0003800200 */
.L_x_65:
[----:B------:R-:W-:Y:S06]  /*0800*/  BAR.SYNC.DEFER_BLOCKING 0x0 ;  /* 0x0000000000007b1d */ /* 0x000fec0000010000 */
[----:B------:R-:W-:Y:S04]  /*0810*/  BSSY.RECONVERGENT B0, `(.L_x_67) ;  /* 0x000000b000007945 */ /* 0x000fe80003800200 */
[----:B------:R-:W-:Y:S05]  /*0820*/  @P2 BRA `(.L_x_68) ;  /* 0x0000000000242947 */ /* 0x000fea0003800000 */
[----:B------:R-:W3:Y:S01]  /*0830*/  LDS R8, [R4+0xcc] ;  /* 0x0000cc0004087984 */ /* 0x000ee20000000800 */
[----:B------:R-:W3:Y:S03]  /*0840*/  LDCU UR6, c[0x0][0x394] ;  /* 0x00007280ff0677ac */ /* 0x000ee60008000800 */
[----:B------:R-:W-:Y:S04]  /*0850*/  LDS R6, [R5+0x80] ;  /* 0x0000800005067984 */ /* 0x000fe80000000800 */
[----:B0-----:R-:W0:Y:S04]  /*0860*/  LDS R7, [R4+0x88] ;  /* 0x0000880004077984 */ /* 0x001e280000000800 */
[----:B-12---:R-:W1:Y:S01]  /*0870*/  LDS R9, [R4+0x8c] ;  /* 0x00008c0004097984 */ /* 0x006e620000000800 */
[----:B---3--:R-:W-:-:S05]  /*0880*/  VIADD R8, R8, -UR6 ;  /* 0x8000000608087c36 */ /* 0x008fca0008000000 */
[----:B0-----:R-:W-:-:S04]  /*0890*/  VIADDMNMX R6, R6, R7, R8, !PT ;  /* 0x0000000706067246 */ /* 0x001fc80007800108 */
[----:B-1----:R-:W-:-:S05]  /*08a0*/  VIADDMNMX R9, R9, -UR6, R6, !PT ;  /* 0x8000000609097c46 */ /* 0x002fca000f800106 */
[----:B------:R3:W-:Y:S02]  /*08b0*/  STS [R4+0xd0], R9 ;  /* 0x0000d00904007388 */ /* 0x0007e40000000800 */
.L_x_68:
[----:B------:R-:W-:Y:S05]  /*08c0*/  BSYNC.RECONVERGENT B0 ;  /* 0x0000000000007941 */ /* 0x000fea0003800200 */
.L_x_67:
[----:B------:R-:W-:Y:S06]  /*08d0*/  BAR.SYNC.DEFER_BLOCKING 0x0 ;  /* 0x0000000000007b1d */ /* 0x000fec0000010000 */
[----:B------:R-:W-:Y:S04]  /*08e0*/  BSSY.RECONVERGENT B0, `(.L_x_69) ;  /* 0x000000b000007945 */ /* 0x000fe80003800200 */
[----:B------:R-:W-:Y:S05]  /*08f0*/  @P3 BRA `(.L_x_70) ;  /* 0x0000000000243947 */ /* 0x000fea0003800000 */
[----:B------:R-:W4:Y:S01]  /*0900*/  LDS R8, [R4+0x110] ;  /* 0x0001100004087984 */ /* 0x000f220000000800 */
[----:B------:R-:W4:Y:S03]  /*0910*/  LDCU UR6, c[0x0][0x394] ;  /* 0x00007280ff0677ac */ /* 0x000f260008000800 */
[----:B------:R-:W-:Y:S04]  /*0920*/  LDS R6, [R5+0xc0] ;  /* 0x0000c00005067984 */ /* 0x000fe80000000800 */
[----:B0-----:R-:W0:Y:S04]  /*0930*/  LDS R7, [R4+0xcc] ;  /* 0x0000cc0004077984 */ /* 0x001e280000000800 */
[----:B-123--:R-:W1:Y:S01]  /*0940*/  LDS R9, [R4+0xd0] ;  /* 0x0000d00004097984 */ /* 0x00ee620000000800 */
[----:B----4-:R-:W-:-:S05]  /*0950*/  VIADD R8, R8, -UR6 ;  /* 0x8000000608087c36 */ /* 0x010fca0008000000 */
[----:B0-----:R-:W-:-:S04]  /*0960*/  VIADDMNMX R6, R6, R7, R8, !PT ;  /* 0x0000000706067246 */ /* 0x001fc80007800108 */
[----:B-1----:R-:W-:-:S05]  /*0970*/  VIADDMNMX R9, R9, -UR6, R6, !PT ;  /* 0x8000000609097c46 */ /* 0x002fca000f800106 */
[----:B------:R4:W-:Y:S02]  /*0980*/  STS [R4+0x114], R9 ;  /* 0x0001140904007388 */ /* 0x0009e40000000800 */
.L_x_70:
[----:B------:R-:W-:Y:S05]  /*0990*/  BSYNC.RECONVERGENT B0 ;  /* 0x0000000000007941 */ /* 0x000fea0003800200 */
.L_x_69:
[----:B------:R-:W-:Y:S06]  /*09a0*/  BAR.SYNC.DEFER_BLOCKING 0x0 ;  /* 0x0000000000007b1d */ /* 0x000fec0000010000 */
[----:B------:R-:W-:Y:S04]  /*09b0*/  BSSY.RECONVERGENT B0, `(.L_x_71) ;  /* 0x000000b000007945 */ /* 0x000fe80003800200 */
[----:B------:R-:W-:Y:S05]  /*09c0*/  @P4 BRA `(.L_x_72) ;  /* 0x0000000000244947 */ /* 0x000fea0003800000 */
[----:B------:R-:W5:Y:S01]  /*09d0*/  LDS R8, [R4+0x154] ;  /* 0x0001540004087984 */ /* 0x000f620000000800 */
[----:B------:R-:W5:Y:S03]  /*09e0*/  LDCU UR6, c[0x0][0x394] ;  /* 0x00007280ff0677ac */ /* 0x000f660008000800 */
[----:B------:R-:W-:Y:S04]  /*09f0*/  LDS R6, [R5+0x100] ;  /* 0x0001000005067984 */ /* 0x000fe80000000800 */
[----:B0-----:R-:W0:Y:S04]  /*0a00*/  LDS R7, [R4+0x110] ;  /* 0x0001100004077984 */ /* 0x001e280000000800 */
[----:B-1234-:R-:W1:Y:S01]  /*0a10*/  LDS R9, [R4+0x114] ;  /* 0x0001140004097984 */ /* 0x01ee620000000800 */
[----:B-----5:R-:W-:-:S05]  /*0a20*/  VIADD R8, R8, -UR6 ;  /* 0x8000000608087c36 */ /* 0x020fca0008000000 */
[----:B0-----:R-:W-:-:S04]  /*0a30*/  VIADDMNMX R6, R6, R7, R8, !PT ;  /* 0x0000000706067246 */ /* 0x001fc80007800108 */
[----:B-1----:R-:W-:-:S05]  /*0a40*/  VIADDMNMX R9, R9, -UR6, R6, !PT ;  /* 0x8000000609097c46 */ /* 0x002fca000f800106 */
[----:B------:R0:W-:Y:S02]  /*0a50*/  STS [R4+0x158], R9 ;  /* 0x0001580904007388 */ /* 0x0001e40000000800 */
.L_x_72:
[----:B------:R-:W-:Y:S05]  /*0a60*/  BSYNC.RECONVERGENT B0 ;  /* 0x0000000000007941 */ /* 0x000fea0003800200 */
.L_x_71:
        /* <DEDUP_REMOVED lines=12> */
.L_x_74:
[----:B------:R-:W-:Y:S05]  /*0b30*/  BSYNC.RECONVERGENT B0 ;  /* 0x0000000000007941 */ /* 0x000fea0003800200 */
.L_x_73:
        /* <DEDUP_REMOVED lines=12> */
.L_x_76:
[----:B------:R-:W-:Y:S05]  /*0c00*/  BSYNC.RECONVERGENT B0 ;  /* 0x0000000000007941 */ /* 0x000fea0003800200 */
.L_x_75:
        /* <DEDUP_REMOVED lines=14> */
.L_x_78:
[----:B------:R-:W-:Y:S05]  /*0cf0*/  BSYNC.RECONVERGENT B0 ;  /* 0x0000000000007941 */ /* 0x000fea0003800200 */
.L_x_77:
        /* <DEDUP_REMOVED lines=14> */
.L_x_80:
[----:B------:R-:W-:Y:S05]  /*0de0*/  BSYNC.RECONVERGENT B0 ;  /* 0x0000000000007941 */ /* 0x000fea0003800200 */
.L_x_79:
        /* <DEDUP_REMOVED lines=14> */
.L_x_82:
[----:B------:R-:W-:Y:S05]  /*0ed0*/  BSYNC.RECONVERGENT B0 ;  /* 0x0000000000007941 */ /* 0x000fea0003800200 */
.L_x_81:
        /* <DEDUP_REMOVED lines=14> */
.L_x_84:
[----:B------:R-:W-:Y:S05]  /*0fc0*/  BSYNC.RECONVERGENT B0 ;  /* 0x0000000000007941 */ /* 0x000fea0003800200 */
.L_x_83:
        /* <DEDUP_REMOVED lines=14> */
.L_x_86:
[----:B------:R-:W-:Y:S05]  /*10b0*/  BSYNC.RECONVERGENT B0 ;  /* 0x0000000000007941 */ /* 0x000fea0003800200 */
.L_x_85:
        /* <DEDUP_REMOVED lines=14> */
.L_x_88:
[----:B------:R-:W-:Y:S05]  /*11a0*/  BSYNC.RECONVERGENT B0 ;  /* 0x0000000000007941 */ /* 0x000fea0003800200 */
.L_x_87:
        /* <DEDUP_REMOVED lines=14> */
.L_x_90:
[----:B------:R-:W-:Y:S05]  /*1290*/  BSYNC.RECONVERGENT B0 ;  /* 0x0000000000007941 */ /* 0x000fea0003800200 */
.L_x_89:
        /* <DEDUP_REMOVED lines=14> */
.L_x_92:
[----:B------:R-:W-:Y:S05]  /*1380*/  BSYNC.RECONVERGENT B0 ;  /* 0x0000000000007941 */ /* 0x000fea0003800200 */
.L_x_91:
[----:B------:R-:W-:Y:S01]  /*1390*/  BAR.SYNC.DEFER_BLOCKING 0x0 ;  /* 0x0000000000007b1d */ /* 0x000fe20000010000 */
[----:B------:R-:W-:-:S05]  /*13a0*/  ISETP.GT.AND P6, PT, R3, 0xf, PT ;  /* 0x0000000f0300780c */ /* 0x000fca0003fc4270 */
        /* <DEDUP_REMOVED lines=11> */
.L_x_94:
[----:B------:R-:W-:Y:S05]  /*1460*/  BSYNC.RECONVERGENT B0 ;  /* 0x0000000000007941 */ /* 0x000fea0003800200 */
.L_x_93:
        /* <DEDUP_REMOVED lines=13> */
.L_x_96:
[----:B------:R-:W-:Y:S05]  /*1540*/  BSYNC.RECONVERGENT B0 ;  /* 0x0000000000007941 */ /* 0x000fea0003800200 */
.L_x_95:
        /* <DEDUP_REMOVED lines=13> */
.L_x_98:
[----:B------:R-:W-:Y:S05]  /*1620*/  BSYNC.RECONVERGENT B0 ;  /* 0x0000000000007941 */ /* 0x000fea0003800200 */
.L_x_97:
        /* <DEDUP_REMOVED lines=13> */
.L_x_100:
[----:B------:R-:W-:Y:S05]  /*1700*/  BSYNC.RECONVERGENT B0 ;  /* 0x0000000000007941 */ /* 0x000fea0003800200 */
.L_x_99:
        /* <DEDUP_REMOVED lines=13> */
.L_x_102:
[----:B------:R-:W-:Y:S05]  /*17e0*/  BSYNC.RECONVERGENT B0 ;  /* 0x0000000000007941 */ /* 0x000fea0003800200 */
.L_x_101:
        /* <DEDUP_REMOVED lines=13> */
.L_x_104:
[----:B------:R-:W-:Y:S05]  /*18c0*/  BSYNC.RECONVERGENT B0 ;  /* 0x0000000000007941 */ /* 0x000fea0003800200 */
.L_x_103:
        /* <DEDUP_REMOVED lines=13> */
.L_x_106:
[----:B------:R-:W-:Y:S05]  /*19a0*/  BSYNC.RECONVERGENT B0 ;  /* 0x0000000000007941 */ /* 0x000fea0003800200 */
.L_x_105:
        /* <DEDUP_REMOVED lines=13> */
.L_x_108:
[----:B------:R-:W-:Y:S05]  /*1a80*/  BSYNC.RECONVERGENT B0 ;  /* 0x0000000000007941 */ /* 0x000fea0003800200 */
.L_x_107:
        /* <DEDUP_REMOVED lines=13> */
.L_x_110:
[----:B------:R-:W-:Y:S05]  /*1b60*/  BSYNC.RECONVERGENT B0 ;  /* 0x0000000000007941 */ /* 0x000fea0003800200 */
.L_x_109:
        /* <DEDUP_REMOVED lines=13> */
.L_x_112:
[----:B------:R-:W-:Y:S05]  /*1c40*/  BSYNC.RECONVERGENT B0 ;  /* 0x0000000000007941 */ /* 0x000fea0003800200 */
.L_x_111:
        /* <DEDUP_REMOVED lines=12> */
.L_x_114:
[----:B------:R-:W-:Y:S05]  /*1d10*/  BSYNC.RECONVERGENT B0 ;  /* 0x0000000000007941 */ /* 0x000fea0003800200 */
.L_x_113:
        /* <DEDUP_REMOVED lines=12> */
.L_x_116:
[----:B------:R-:W-:Y:S05]  /*1de0*/  BSYNC.RECONVERGENT B0 ;  /* 0x0000000000007941 */ /* 0x000fea0003800200 */
.L_x_115:
        /* <DEDUP_REMOVED lines=12> */
.L_x_118:
[----:B------:R-:W-:Y:S05]  /*1eb0*/  BSYNC.RECONVERGENT B0 ;  /* 0x0000000000007941 */ /* 0x000fea0003800200 */
.L_x_117:
        /* <DEDUP_REMOVED lines=12> */
.L_x_120:
[----:B------:R-:W-:Y:S05]  /*1f80*/  BSYNC.RECONVERGENT B0 ;  /* 0x0000000000007941 */ /* 0x000fea0003800200 */
.L_x_119:
        /* <DEDUP_REMOVED lines=12> */
.L_x_122:
[----:B------:R-:W-:Y:S05]  /*2050*/  BSYNC.RECONVERGENT B0 ;  /* 0x0000000000007941 */ /* 0x000fea0003800200 */
.L_x_121:
[----:B------:R-:W-:Y:S06]  /*2060*/  BAR.SYNC.DEFER_BLOCKING 0x0 ;  /* 0x0000000000007b1d */ /* 0x000fec0000010000 */
[----:B------:R-:W-:Y:S04]  /*2070*/  BSSY.RECONVERGENT B0, `(.L_x_123) ;  /* 0x000000b000007945 */ /* 0x000fe80003800200 */
[----:B------:R-:W-:Y:S05]  /*2080*/  @P0 BRA `(.L_x_124) ;  /* 0x0000000000240947 */ /* 0x000fea0003800000 */
[----:B0-----:R-:W0:Y:S01]  /*2090*/  LDS R7, [R4+0x47c] ;  /* 0x00047c0004077984 */ /* 0x001e220000000800 */
[----:B------:R-:W0:Y:S03]  /*20a0*/  LDCU UR6, c[0x0][0x394] ;  /* 0x00007280ff0677ac */ /* 0x000e260008000800 */
[----:B------:R-:W-:Y:S04]  /*20b0*/  LDS R5, [R5+0x3fc] ;  /* 0x0003fc0005057984 */ /* 0x000fe80000000800 */
[----:B------:R-:W5:Y:S04]  /*20c0*/  LDS R6, [R4+0x438] ;  /* 0x0004380004067984 */ /* 0x000f680000000800 */
[----:B------:R-:W1:Y:S01]  /*20d0*/  LDS R8, [R4+0x43c] ;  /* 0x00043c0004087984 */ /* 0x000e620000000800 */
[----:B0-----:R-:W-:-:S05]  /*20e0*/  VIADD R7, R7, -UR6 ;  /* 0x8000000607077c36 */ /* 0x001fca0008000000 */
[----:B-----5:R-:W-:-:S04]  /*20f0*/  VIADDMNMX R7, R5, R6, R7, !PT ;  /* 0x0000000605077246 */ /* 0x020fc80007800107 */
[----:B-1----:R-:W-:-:S05]  /*2100*/  VIADDMNMX R7, R8, -UR6, R7, !PT ;  /* 0x8000000608077c46 */ /* 0x002fca000f800107 */
[----:B------:R0:W-:Y:S02]  /*2110*/  STS [R4+0x480], R7 ;  /* 0x0004800704007388 */ /* 0x0001e40000000800 */
.L_x_124:
[----:B------:R-:W-:Y:S05]  /*2120*/  BSYNC.RECONVERGENT B0 ;  /* 0x0000000000007941 */ /* 0x000fea0003800200 */
.L_x_123:
[----:B------:R-:W-:Y:S01]  /*2130*/  BAR.SYNC.DEFER_BLOCKING 0x0 ;  /* 0x0000000000007b1d */ /* 0x000fe20000010000 */
[----:B------:R-:W-:Y:S01]  /*2140*/  IADD3 R3, PT, PT, R2, R0, R3 ;  /* 0x0000000002037210 */ /* 0x000fe20007ffe003 */
[C---:B------:R-:W-:Y:S01]  /*2150*/  IMAD.SHL.U32 R23, R0.reuse, 0x4, RZ ;  /* 0x0000000400177824 */ /* 0x040fe200078e00ff */
[--C-:B------:R-:W-:Y:S02]  /*2160*/  SHF.R.S32.HI R21, RZ, 0x1f, R0.reuse ;  /* 0x0000001fff157819 */ /* 0x100fe40000011400 */
[C---:B------:R-:W-:Y:S01]  /*2170*/  IADD3.X R2, PT, PT, R0.reuse, R3, R0, !PT, PT ;  /* 0x0000000300027210 */ /* 0x040fe20007fee400 */
[----:B------:R-:W5:Y:S01]  /*2180*/  LDCU.64 UR6, c[0x0][0x388] ;  /* 0x00007100ff0677ac */ /* 0x000f620008000a00 */
[----:B------:R-:W-:Y:S01]  /*2190*/  VIADD R5, R3, 0x1 ;  /* 0x0000000103057836 */ /* 0x000fe20000000000 */
[----:B------:R-:W-:Y:S02]  /*21a0*/  SHF.L.U64.HI R21, R0, 0x2, R21 ;  /* 0x0000000200157819 */ /* 0x000fe40000010215 */
[----:B01234-:R-:W-:-:S02]  /*21b0*/  SHF.R.S32.HI R9, RZ, 0x1f, R2 ;  /* 0x0000001fff097819 */ /* 0x01ffc40000011402 */
[----:B------:R-:W-:Y:S01]  /*21c0*/  SHF.R.S32.HI R0, RZ, 0x1f, R5 ;  /* 0x0000001fff007819 */ /* 0x000fe20000011405 */
[----:B------:R-:W0:Y:S01]  /*21d0*/  LDS R10, [R18+0x44] ;  /* 0x00004400120a7984 */ /* 0x000e220000000800 */
[C---:B-----5:R-:W-:Y:S02]  /*21e0*/  LEA R12, P0, R5.reuse, UR6, 0x2 ;  /* 0x00000006050c7c11 */ /* 0x060fe4000f8010ff */
[C---:B------:R-:W-:Y:S01]  /*21f0*/  LEA R4, P1, R2.reuse, UR6, 0x2 ;  /* 0x0000000602047c11 */ /* 0x040fe2000f8210ff */
[----:B------:R-:W1:Y:S01]  /*2200*/  LDS R20, [R18+0x88] ;  /* 0x0000880012147984 */ /* 0x000e620000000800 */
[----:B------:R-:W-:Y:S02]  /*2210*/  LEA.HI.X R13, R5, UR7, R0, 0x2, P0 ;  /* 0x00000007050d7c11 */ /* 0x000fe400080f1400 */
[----:B------:R-:W-:Y:S01]  /*2220*/  IADD3 R8, P0, PT, R23, R12, RZ ;  /* 0x0000000c17087210 */ /* 0x000fe20007f1e0ff */
[----:B------:R-:W2:Y:S01]  /*2230*/  LDS R6, [R18+0xcc] ;  /* 0x0000cc0012067984 */ /* 0x000ea20000000800 */
[----:B------:R-:W-:-:S03]  /*2240*/  LEA.HI.X R5, R2, UR7, R9, 0x2, P1 ;  /* 0x0000000702057c11 */ /* 0x000fc600088f1409 */
[----:B------:R-:W3:Y:S01]  /*2250*/  LDS R19, [R18+0x110] ;  /* 0x0001100012137984 */ /* 0x000ee20000000800 */
[----:B------:R-:W-:Y:S01]  /*2260*/  IMAD.X R9, R21, 0x1, R13, P0 ;  /* 0x0000000115097824 */ /* 0x000fe200000e060d */
[-C--:B------:R-:W-:Y:S02]  /*2270*/  IADD3 R14, P0, PT, R4, R23.reuse, RZ ;  /* 0x00000017040e7210 */ /* 0x080fe40007f1e0ff */
[----:B------:R-:W4:Y:S03]  /*2280*/  LDS R3, [R18+0x154] ;  /* 0x0001540012037984 */ /* 0x000f260000000800 */
[----:B------:R-:W-:Y:S01]  /*2290*/  IMAD.X R15, R5, 0x1, R21, P0 ;  /* 0x00000001050f7824 */ /* 0x000fe200000e0615 */
[----:B------:R-:W5:Y:S01]  /*22a0*/  LDS R7, [R18+0x198] ;  /* 0x0001980012077984 */ /* 0x000f620000000800 */
[----:B------:R-:W-:-:S03]  /*22b0*/  IADD3 R16, P0, PT, R14, R23, RZ ;  /* 0x000000170e107210 */ /* 0x000fc60007f1e0ff */
[----:B------:R-:W5:Y:S02]  /*22c0*/  LDS R11, [R18+0x1dc] ;  /* 0x0001dc00120b7984 */ /* 0x000f640000000800 */
[----:B------:R-:W-:Y:S02]  /*22d0*/  IMAD.X R17, R15, 0x1, R21, P0 ;  /* 0x000000010f117824 */ /* 0x000fe400000e0615 */
[----:B------:R-:W5:Y:S04]  /*22e0*/  LDS R28, [R18+0x220] ;  /* 0x00022000121c7984 */ /* 0x000f680000000800 */
[----:B------:R-:W5:Y:S04]  /*22f0*/  LDS R25, [R18+0x264] ;  /* 0x0002640012197984 */ /* 0x000f680000000800 */
[----:B------:R-:W5:Y:S04]  /*2300*/  LDS R27, [R18+0x2a8] ;  /* 0x0002a800121b7984 */ /* 0x000f680000000800 */
[----:B0-----:R0:W-:Y:S04]  /*2310*/  STG.E desc[UR4][R12.64], R10 ;  /* 0x0000000a0c007986 */ /* 0x0011e8000c101904 */
[----:B-1----:R1:W-:Y:S04]  /*2320*/  STG.E desc[UR4][R8.64], R20 ;  /* 0x0000001408007986 */ /* 0x0023e8000c101904 */
[----:B------:R-:W5:Y:S01]  /*2330*/  LDS R29, [R18+0x2ec] ;  /* 0x0002ec00121d7984 */ /* 0x000f620000000800 */
[----:B0-----:R-:W-:-:S03]  /*2340*/  IADD3 R12, P1, PT, R16, R23, RZ ;  /* 0x00000017100c7210 */ /* 0x001fc60007f3e0ff */
[----:B------:R-:W0:Y:S01]  /*2350*/  LDS R0, [R18+0x330] ;  /* 0x0003300012007984 */ /* 0x000e220000000800 */
[-C--:B-1----:R-:W-:Y:S01]  /*2360*/  IADD3 R8, P0, PT, R12, R23.reuse, RZ ;  /* 0x000000170c087210 */ /* 0x082fe20007f1e0ff */
[--C-:B------:R-:W-:Y:S02]  /*2370*/  IMAD.X R13, R17, 0x1, R21.reuse, P1 ;  /* 0x00000001110d7824 */ /* 0x100fe400008e0615 */
[----:B--2---:R1:W-:Y:S02]  /*2380*/  STG.E desc[UR4][R4.64], R6 ;  /* 0x0000000604007986 */ /* 0x0043e4000c101904 */
[----:B------:R-:W-:Y:S02]  /*2390*/  IMAD.X R9, R13, 0x1, R21, P0 ;  /* 0x000000010d097824 */ /* 0x000fe400000e0615 */
[----:B------:R-:W2:Y:S04]  /*23a0*/  LDS R20, [R18+0x374] ;  /* 0x0003740012147984 */ /* 0x000ea80000000800 */
[----:B------:R-:W2:Y:S01]  /*23b0*/  LDS R22, [R18+0x3b8] ;  /* 0x0003b80012167984 */ /* 0x000ea20000000800 */
[----:B-1----:R-:W-:-:S03]  /*23c0*/  IADD3 R4, P1, PT, R8, R23, RZ ;  /* 0x0000001708047210 */ /* 0x002fc60007f3e0ff */
[----:B------:R-:W1:Y:S01]  /*23d0*/  LDS R24, [R18+0x3fc] ;  /* 0x0003fc0012187984 */ /* 0x000e620000000800 */
[----:B------:R-:W-:-:S03]  /*23e0*/  IADD3 R2, P0, PT, R4, R23, RZ ;  /* 0x0000001704027210 */ /* 0x000fc60007f1e0ff */
[----:B------:R-:W1:Y:S01]  /*23f0*/  LDS R26, [R18+0x440] ;  /* 0x00044000121a7984 */ /* 0x000e620000000800 */
[--C-:B------:R-:W-:Y:S01]  /*2400*/  IMAD.X R5, R9, 0x1, R21.reuse, P1 ;  /* 0x0000000109057824 */ /* 0x100fe200008e0615 */
[-C--:B------:R-:W-:Y:S02]  /*2410*/  IADD3 R6, P1, PT, R2, R23.reuse, RZ ;  /* 0x0000001702067210 */ /* 0x080fe40007f3e0ff */
[----:B---3--:R-:W-:Y:S04]  /*2420*/  STG.E desc[UR4][R14.64], R19 ;  /* 0x000000130e007986 */ /* 0x008fe8000c101904 */
[----:B----4-:R3:W-:Y:S04]  /*2430*/  STG.E desc[UR4][R16.64], R3 ;  /* 0x0000000310007986 */ /* 0x0107e8000c101904 */
[----:B-----5:R4:W-:Y:S04]  /*2440*/  STG.E desc[UR4][R12.64], R7 ;  /* 0x000000070c007986 */ /* 0x0209e8000c101904 */
[----:B------:R5:W-:Y:S01]  /*2450*/  STG.E desc[UR4][R8.64], R11 ;  /* 0x0000000b08007986 */ /* 0x000be2000c101904 */
[----:B---3--:R-:W-:Y:S01]  /*2460*/  IMAD.X R3, R5, 0x1, R21, P0 ;  /* 0x0000000105037824 */ /* 0x008fe200000e0615 */
[----:B------:R-:W-:-:S02]  /*2470*/  IADD3 R10, P0, PT, R6, R23, RZ ;  /* 0x00000017060a7210 */ /* 0x000fc40007f1e0ff */
[----:B------:R-:W-:Y:S01]  /*2480*/  STG.E desc[UR4][R4.64], R28 ;  /* 0x0000001c04007986 */ /* 0x000fe2000c101904 */
[--C-:B----4-:R-:W-:Y:S01]  /*2490*/  IMAD.X R7, R3, 0x1, R21.reuse, P1 ;  /* 0x0000000103077824 */ /* 0x110fe200008e0615 */
[-C--:B------:R-:W-:Y:S02]  /*24a0*/  IADD3 R14, P1, PT, R10, R23.reuse, RZ ;  /* 0x000000170a0e7210 */ /* 0x080fe40007f3e0ff */
[----:B------:R-:W-:Y:S01]  /*24b0*/  STG.E desc[UR4][R2.64], R25 ;  /* 0x0000001902007986 */ /* 0x000fe2000c101904 */
[--C-:B-----5:R-:W-:Y:S01]  /*24c0*/  IMAD.X R11, R7, 0x1, R21.reuse, P0 ;  /* 0x00000001070b7824 */ /* 0x120fe200000e0615 */
[-C--:B------:R-:W-:Y:S02]  /*24d0*/  IADD3 R18, P0, PT, R14, R23.reuse, RZ ;  /* 0x000000170e127210 */ /* 0x080fe40007f1e0ff */
[----:B------:R-:W-:Y:S01]  /*24e0*/  STG.E desc[UR4][R6.64], R27 ;  /* 0x0000001b06007986 */ /* 0x000fe2000c101904 */
[----:B------:R-:W-:Y:S01]  /*24f0*/  IMAD.X R15, R11, 0x1, R21, P1 ;  /* 0x000000010b0f7824 */ /* 0x000fe200008e0615 */
[----:B------:R-:W-:-:S02]  /*2500*/  IADD3 R16, P1, PT, R18, R23, RZ ;  /* 0x0000001712107210 */ /* 0x000fc40007f3e0ff */
[----:B------:R-:W-:Y:S01]  /*2510*/  STG.E desc[UR4][R10.64], R29 ;  /* 0x0000001d0a007986 */ /* 0x000fe2000c101904 */
[--C-:B------:R-:W-:Y:S01]  /*2520*/  IMAD.X R19, R15, 0x1, R21.reuse, P0 ;  /* 0x000000010f137824 */ /* 0x100fe200000e0615 */
[-C--:B------:R-:W-:Y:S02]  /*2530*/  IADD3 R12, P0, PT, R16, R23.reuse, RZ ;  /* 0x00000017100c7210 */ /* 0x080fe40007f1e0ff */
[----:B0-----:R-:W-:Y:S01]  /*2540*/  STG.E desc[UR4][R14.64], R0 ;  /* 0x000000000e007986 */ /* 0x001fe2000c101904 */
[--C-:B------:R-:W-:Y:S01]  /*2550*/  IMAD.X R17, R19, 0x1, R21.reuse, P1 ;  /* 0x0000000113117824 */ /* 0x100fe200008e0615 */
[----:B------:R-:W-:Y:S02]  /*2560*/  IADD3 R8, P1, PT, R12, R23, RZ ;  /* 0x000000170c087210 */ /* 0x000fe40007f3e0ff */
[----:B--2---:R-:W-:Y:S01]  /*2570*/  STG.E desc[UR4][R18.64], R20 ;  /* 0x0000001412007986 */ /* 0x004fe2000c101904 */
[----:B------:R-:W-:-:S03]  /*2580*/  IMAD.X R13, R17, 0x1, R21, P0 ;  /* 0x00000001110d7824 */ /* 0x000fc600000e0615 */
[----:B------:R-:W-:Y:S01]  /*2590*/  STG.E desc[UR4][R16.64], R22 ;  /* 0x0000001610007986 */ /* 0x000fe2000c101904 */
[----:B------:R-:W-:-:S03]  /*25a0*/  IMAD.X R9, R13, 0x1, R21, P1 ;  /* 0x000000010d097824 */ /* 0x000fc600008e0615 */
[----:B-1----:R-:W-:Y:S04]  /*25b0*/  STG.E desc[UR4][R12.64], R24 ;  /* 0x000000180c007986 */ /* 0x002fe8000c101904 */
[----:B------:R-:W-:Y:S01]  /*25c0*/  STG.E desc[UR4][R8.64], R26 ;  /* 0x0000001a08007986 */ /* 0x000fe2000c101904 */
[----:B------:R-:W-:Y:S05]  /*25d0*/  EXIT ;  /* 0x000000000000794d */ /* 0x000fea0003800000 */
.L_x_125:
        /* <DEDUP_REMOVED lines=10> */
.L_x_127:


//--------------------- .nv.shared._Z20needle_cuda_shared_2PiS_iiii --------------------------
	.section	.nv.shared._Z20needle_cuda_shared_2PiS_iiii,"aw",@nobits
	.sectionflags	@""
	.align	4
.nv.shared._Z20needle_cuda_shared_2PiS_iiii:
	.zero		3204


//--------------------- .nv.shared.reserved.0     --------------------------
	.section	.nv.shared.reserved.0,"aw",@nobits
	.weak		__nv_reservedSMEM_offset_0_alias
	.size		__nv_reservedSMEM_offset_0_alias, 0, 64
	.other		__nv_reservedSMEM_offset_0_alias,@"STO_CUDA_RESERVED_SHARED STV_DEFAULT"
__nv_reservedSMEM_offset_0_alias:
	.zero		0
	.zero		64


//--------------------- .nv.shared._Z20needle_cuda_shared_1PiS_iiii --------------------------
	.section	.nv.shared._Z20needle_cuda_shared_1PiS_iiii,"aw",@nobits
	.sectionflags	@""
	.align	4
.nv.shared._Z20needle_cuda_shared_1PiS_iiii:
	.zero		3204


//--------------------- .nv.constant0._Z20needle_cuda_shared_2PiS_iiii --------------------------
	.section	.nv.constant0._Z20needle_cuda_shared_2PiS_iiii,"a",@progbits
	.sectionflags	@""
	.align	4
.nv.constant0._Z20needle_cuda_shared_2PiS_iiii:
	.zero		928


//--------------------- .nv.constant0._Z20needle_cuda_shared_1PiS_iiii --------------------------
	.section	.nv.constant0._Z20needle_cuda_shared_1PiS_iiii,"a",@progbits
	.sectionflags	@""
	.align	4
.nv.constant0._Z20needle_cuda_shared_1PiS_iiii:
	.zero		928


//--------------------- SYMBOLS --------------------------

	.type		.nv.reservedSmem.offset0,@object
	.size		.nv.reservedSmem.offset0,0x4
	.type		.nv.reservedSmem.cap,@object
	.size		.nv.reservedSmem.cap,0x4
